//
// Generated by NVIDIA NVVM Compiler
//
// Compiler Build ID: CL-36424714
// Cuda compilation tools, release 13.0, V13.0.88
// Based on NVVM 20.0.0
//

.version 9.0
.target sm_100
.address_size 64

	// .globl	_Z15maxpool_forwardPfiiS_Pi

.visible .entry _Z15maxpool_forwardPfiiS_Pi(
	.param .u64 .ptr .align 1 _Z15maxpool_forwardPfiiS_Pi_param_0,
	.param .u32 _Z15maxpool_forwardPfiiS_Pi_param_1,
	.param .u32 _Z15maxpool_forwardPfiiS_Pi_param_2,
	.param .u64 .ptr .align 1 _Z15maxpool_forwardPfiiS_Pi_param_3,
	.param .u64 .ptr .align 1 _Z15maxpool_forwardPfiiS_Pi_param_4
)
{
	.reg .pred 	%p<31>;
	.reg .b32 	%r<139>;
	.reg .b32 	%f<11>;
	.reg .b64 	%rd<37>;

	ld.param.u64 	%rd6, [_Z15maxpool_forwardPfiiS_Pi_param_0];
	ld.param.u32 	%r65, [_Z15maxpool_forwardPfiiS_Pi_param_1];
	ld.param.u32 	%r66, [_Z15maxpool_forwardPfiiS_Pi_param_2];
	ld.param.u64 	%rd7, [_Z15maxpool_forwardPfiiS_Pi_param_3];
	ld.param.u64 	%rd8, [_Z15maxpool_forwardPfiiS_Pi_param_4];
	cvta.to.global.u64 	%rd1, %rd8;
	cvta.to.global.u64 	%rd2, %rd7;
	mov.u32 	%r67, %ctaid.x;
	mov.u32 	%r68, %ntid.x;
	mov.u32 	%r69, %tid.x;
	mad.lo.s32 	%r1, %r67, %r68, %r69;
	div.s32 	%r70, %r65, %r66;
	mul.lo.s32 	%r71, %r70, %r66;
	sub.s32 	%r72, %r65, %r71;
	setp.ne.s32 	%p1, %r72, 0;
	selp.u32 	%r73, 1, 0, %p1;
	add.s32 	%r2, %r70, %r73;
	mul.lo.s32 	%r74, %r2, %r1;
	mul.lo.s32 	%r138, %r74, %r2;
	setp.lt.s32 	%p2, %r2, 1;
	@%p2 bra 	$L__BB0_36;
	setp.gt.s32 	%p3, %r66, 0;
	@%p3 bra 	$L__BB0_15;
	and.b32  	%r4, %r2, 7;
	add.s32 	%r5, %r4, -1;
	and.b32  	%r6, %r2, 3;
	and.b32  	%r7, %r2, 2147483640;
	and.b32  	%r8, %r2, 1;
	mov.b32 	%r108, 0;
$L__BB0_3:
	setp.lt.u32 	%p4, %r2, 8;
	@%p4 bra 	$L__BB0_6;
	mov.b32 	%r110, 0;
$L__BB0_5:
	.pragma "nounroll";
	mul.wide.s32 	%rd9, %r138, 4;
	add.s64 	%rd10, %rd2, %rd9;
	mov.b32 	%r78, -971227136;
	st.global.u32 	[%rd10], %r78;
	st.global.u32 	[%rd10+4], %r78;
	st.global.u32 	[%rd10+8], %r78;
	st.global.u32 	[%rd10+12], %r78;
	st.global.u32 	[%rd10+16], %r78;
	st.global.u32 	[%rd10+20], %r78;
	st.global.u32 	[%rd10+24], %r78;
	st.global.u32 	[%rd10+28], %r78;
	add.s32 	%r138, %r138, 8;
	add.s32 	%r110, %r110, 8;
	setp.ne.s32 	%p5, %r110, %r7;
	@%p5 bra 	$L__BB0_5;
$L__BB0_6:
	setp.eq.s32 	%p6, %r4, 0;
	@%p6 bra 	$L__BB0_14;
	setp.lt.u32 	%p7, %r5, 3;
	@%p7 bra 	$L__BB0_9;
	mul.wide.s32 	%rd11, %r138, 4;
	add.s64 	%rd12, %rd2, %rd11;
	mov.b32 	%r80, -971227136;
	st.global.u32 	[%rd12], %r80;
	st.global.u32 	[%rd12+4], %r80;
	st.global.u32 	[%rd12+8], %r80;
	st.global.u32 	[%rd12+12], %r80;
	add.s32 	%r138, %r138, 4;
$L__BB0_9:
	setp.eq.s32 	%p8, %r6, 0;
	@%p8 bra 	$L__BB0_14;
	setp.eq.s32 	%p9, %r6, 1;
	@%p9 bra 	$L__BB0_12;
	mul.wide.s32 	%rd13, %r138, 4;
	add.s64 	%rd14, %rd2, %rd13;
	mov.b32 	%r82, -971227136;
	st.global.u32 	[%rd14], %r82;
	st.global.u32 	[%rd14+4], %r82;
	add.s32 	%r138, %r138, 2;
$L__BB0_12:
	setp.eq.s32 	%p10, %r8, 0;
	@%p10 bra 	$L__BB0_14;
	mul.wide.s32 	%rd15, %r138, 4;
	add.s64 	%rd16, %rd2, %rd15;
	mov.b32 	%r83, -971227136;
	st.global.u32 	[%rd16], %r83;
	add.s32 	%r138, %r138, 1;
$L__BB0_14:
	add.s32 	%r108, %r108, 1;
	setp.eq.s32 	%p11, %r108, %r2;
	@%p11 bra 	$L__BB0_36;
	bra.uni 	$L__BB0_3;
$L__BB0_15:
	and.b32  	%r26, %r2, 7;
	and.b32  	%r86, %r2, 2147483640;
	neg.s32 	%r27, %r86;
	cvta.to.global.u64 	%rd3, %rd6;
	mul.lo.s32 	%r28, %r65, %r1;
	mov.b32 	%r120, 0;
$L__BB0_16:
	mul.lo.s32 	%r32, %r120, %r66;
	setp.ge.s32 	%p12, %r32, %r65;
	@%p12 bra 	$L__BB0_24;
	add.s32 	%r98, %r32, %r28;
	mul.lo.s32 	%r33, %r98, %r65;
	mov.b32 	%r123, 0;
$L__BB0_18:
	mul.lo.s32 	%r37, %r123, %r66;
	setp.ge.s32 	%p21, %r37, %r65;
	mov.f32 	%f10, 0fC61C4000;
	@%p21 bra 	$L__BB0_23;
	add.s32 	%r100, %r37, %r33;
	cvt.s64.s32 	%rd4, %r100;
	mov.b32 	%r126, 0;
	mov.f32 	%f10, 0fC61C4000;
$L__BB0_20:
	cvt.u32.u64 	%r102, %rd4;
	mul.lo.s32 	%r103, %r126, %r65;
	cvt.s64.s32 	%rd29, %r103;
	add.s64 	%rd5, %rd29, %rd4;
	add.s32 	%r43, %r103, %r102;
	mov.b32 	%r128, 0;
$L__BB0_21:
	cvt.u64.u32 	%rd30, %r128;
	add.s64 	%rd31, %rd5, %rd30;
	shl.b64 	%rd32, %rd31, 2;
	add.s64 	%rd33, %rd3, %rd32;
	ld.global.f32 	%f7, [%rd33];
	setp.gt.f32 	%p22, %f7, %f10;
	add.s32 	%r104, %r43, %r128;
	selp.b32 	%r137, %r104, %r137, %p22;
	selp.f32 	%f10, %f7, %f10, %p22;
	add.s32 	%r128, %r128, 1;
	setp.lt.s32 	%p23, %r128, %r66;
	add.s32 	%r105, %r128, %r37;
	setp.lt.s32 	%p24, %r105, %r65;
	and.pred  	%p25, %p23, %p24;
	@%p25 bra 	$L__BB0_21;
	add.s32 	%r126, %r126, 1;
	setp.lt.s32 	%p26, %r126, %r66;
	add.s32 	%r106, %r126, %r32;
	setp.lt.s32 	%p27, %r106, %r65;
	and.pred  	%p28, %p26, %p27;
	@%p28 bra 	$L__BB0_20;
$L__BB0_23:
	mul.wide.s32 	%rd34, %r138, 4;
	add.s64 	%rd35, %rd2, %rd34;
	st.global.f32 	[%rd35], %f10;
	add.s64 	%rd36, %rd1, %rd34;
	st.global.u32 	[%rd36], %r137;
	add.s32 	%r138, %r138, 1;
	add.s32 	%r123, %r123, 1;
	setp.eq.s32 	%p29, %r123, %r2;
	@%p29 bra 	$L__BB0_35;
	bra.uni 	$L__BB0_18;
$L__BB0_24:
	setp.lt.u32 	%p13, %r2, 8;
	@%p13 bra 	$L__BB0_27;
	mov.u32 	%r129, %r27;
$L__BB0_26:
	.pragma "nounroll";
	mul.wide.s32 	%rd17, %r138, 4;
	add.s64 	%rd18, %rd2, %rd17;
	add.s64 	%rd19, %rd1, %rd17;
	mov.b32 	%r88, -971227136;
	st.global.u32 	[%rd18], %r88;
	st.global.u32 	[%rd19], %r137;
	st.global.u32 	[%rd18+4], %r88;
	st.global.u32 	[%rd19+4], %r137;
	st.global.u32 	[%rd18+8], %r88;
	st.global.u32 	[%rd19+8], %r137;
	st.global.u32 	[%rd18+12], %r88;
	st.global.u32 	[%rd19+12], %r137;
	st.global.u32 	[%rd18+16], %r88;
	st.global.u32 	[%rd19+16], %r137;
	st.global.u32 	[%rd18+20], %r88;
	st.global.u32 	[%rd19+20], %r137;
	st.global.u32 	[%rd18+24], %r88;
	st.global.u32 	[%rd19+24], %r137;
	st.global.u32 	[%rd18+28], %r88;
	st.global.u32 	[%rd19+28], %r137;
	add.s32 	%r138, %r138, 8;
	add.s32 	%r129, %r129, 8;
	setp.ne.s32 	%p14, %r129, 0;
	@%p14 bra 	$L__BB0_26;
$L__BB0_27:
	setp.eq.s32 	%p15, %r26, 0;
	@%p15 bra 	$L__BB0_35;
	add.s32 	%r90, %r26, -1;
	setp.lt.u32 	%p16, %r90, 3;
	@%p16 bra 	$L__BB0_30;
	mul.wide.s32 	%rd20, %r138, 4;
	add.s64 	%rd21, %rd2, %rd20;
	mov.b32 	%r91, -971227136;
	st.global.u32 	[%rd21], %r91;
	add.s64 	%rd22, %rd1, %rd20;
	st.global.u32 	[%rd22], %r137;
	st.global.u32 	[%rd21+4], %r91;
	st.global.u32 	[%rd22+4], %r137;
	st.global.u32 	[%rd21+8], %r91;
	st.global.u32 	[%rd22+8], %r137;
	st.global.u32 	[%rd21+12], %r91;
	st.global.u32 	[%rd22+12], %r137;
	add.s32 	%r138, %r138, 4;
$L__BB0_30:
	and.b32  	%r93, %r2, 3;
	setp.eq.s32 	%p17, %r93, 0;
	@%p17 bra 	$L__BB0_35;
	setp.eq.s32 	%p18, %r93, 1;
	@%p18 bra 	$L__BB0_33;
	mul.wide.s32 	%rd23, %r138, 4;
	add.s64 	%rd24, %rd2, %rd23;
	mov.b32 	%r94, -971227136;
	st.global.u32 	[%rd24], %r94;
	add.s64 	%rd25, %rd1, %rd23;
	st.global.u32 	[%rd25], %r137;
	st.global.u32 	[%rd24+4], %r94;
	st.global.u32 	[%rd25+4], %r137;
	add.s32 	%r138, %r138, 2;
$L__BB0_33:
	and.b32  	%r95, %r2, 1;
	setp.eq.b32 	%p19, %r95, 1;
	not.pred 	%p20, %p19;
	@%p20 bra 	$L__BB0_35;
	mul.wide.s32 	%rd26, %r138, 4;
	add.s64 	%rd27, %rd2, %rd26;
	mov.b32 	%r96, -971227136;
	st.global.u32 	[%rd27], %r96;
	add.s64 	%rd28, %rd1, %rd26;
	st.global.u32 	[%rd28], %r137;
	add.s32 	%r138, %r138, 1;
$L__BB0_35:
	add.s32 	%r120, %r120, 1;
	setp.ne.s32 	%p30, %r120, %r2;
	@%p30 bra 	$L__BB0_16;
$L__BB0_36:
	ret;

}
	// .globl	_Z16meanpool_forwardPfiiS_
.visible .entry _Z16meanpool_forwardPfiiS_(
	.param .u64 .ptr .align 1 _Z16meanpool_forwardPfiiS__param_0,
	.param .u32 _Z16meanpool_forwardPfiiS__param_1,
	.param .u32 _Z16meanpool_forwardPfiiS__param_2,
	.param .u64 .ptr .align 1 _Z16meanpool_forwardPfiiS__param_3
)
{
	.reg .pred 	%p<29>;
	.reg .b32 	%r<123>;
	.reg .b32 	%f<13>;
	.reg .b64 	%rd<31>;

	ld.param.u64 	%rd6, [_Z16meanpool_forwardPfiiS__param_0];
	ld.param.u32 	%r59, [_Z16meanpool_forwardPfiiS__param_1];
	ld.param.u32 	%r60, [_Z16meanpool_forwardPfiiS__param_2];
	ld.param.u64 	%rd7, [_Z16meanpool_forwardPfiiS__param_3];
	cvta.to.global.u64 	%rd1, %rd7;
	mov.u32 	%r61, %ctaid.x;
	mov.u32 	%r62, %ntid.x;
	mov.u32 	%r63, %tid.x;
	mad.lo.s32 	%r1, %r61, %r62, %r63;
	div.s32 	%r64, %r59, %r60;
	mul.lo.s32 	%r65, %r64, %r60;
	sub.s32 	%r66, %r59, %r65;
	setp.ne.s32 	%p1, %r66, 0;
	selp.u32 	%r67, 1, 0, %p1;
	add.s32 	%r2, %r64, %r67;
	mul.lo.s32 	%r68, %r2, %r1;
	mul.lo.s32 	%r122, %r68, %r2;
	setp.lt.s32 	%p2, %r2, 1;
	@%p2 bra 	$L__BB1_36;
	setp.gt.s32 	%p3, %r60, 0;
	@%p3 bra 	$L__BB1_15;
	and.b32  	%r4, %r2, 7;
	add.s32 	%r5, %r4, -1;
	and.b32  	%r6, %r2, 3;
	and.b32  	%r7, %r2, 2147483640;
	and.b32  	%r8, %r2, 1;
	mov.b32 	%r98, 0;
$L__BB1_3:
	setp.lt.u32 	%p4, %r2, 8;
	@%p4 bra 	$L__BB1_6;
	mov.b32 	%r100, 0;
$L__BB1_5:
	.pragma "nounroll";
	mul.wide.s32 	%rd8, %r122, 4;
	add.s64 	%rd9, %rd1, %rd8;
	mov.b32 	%r72, 0;
	st.global.u32 	[%rd9], %r72;
	st.global.u32 	[%rd9+4], %r72;
	st.global.u32 	[%rd9+8], %r72;
	st.global.u32 	[%rd9+12], %r72;
	st.global.u32 	[%rd9+16], %r72;
	st.global.u32 	[%rd9+20], %r72;
	st.global.u32 	[%rd9+24], %r72;
	st.global.u32 	[%rd9+28], %r72;
	add.s32 	%r122, %r122, 8;
	add.s32 	%r100, %r100, 8;
	setp.ne.s32 	%p5, %r100, %r7;
	@%p5 bra 	$L__BB1_5;
$L__BB1_6:
	setp.eq.s32 	%p6, %r4, 0;
	@%p6 bra 	$L__BB1_14;
	setp.lt.u32 	%p7, %r5, 3;
	@%p7 bra 	$L__BB1_9;
	mul.wide.s32 	%rd10, %r122, 4;
	add.s64 	%rd11, %rd1, %rd10;
	mov.b32 	%r74, 0;
	st.global.u32 	[%rd11], %r74;
	st.global.u32 	[%rd11+4], %r74;
	st.global.u32 	[%rd11+8], %r74;
	st.global.u32 	[%rd11+12], %r74;
	add.s32 	%r122, %r122, 4;
$L__BB1_9:
	setp.eq.s32 	%p8, %r6, 0;
	@%p8 bra 	$L__BB1_14;
	setp.eq.s32 	%p9, %r6, 1;
	@%p9 bra 	$L__BB1_12;
	mul.wide.s32 	%rd12, %r122, 4;
	add.s64 	%rd13, %rd1, %rd12;
	mov.b32 	%r76, 0;
	st.global.u32 	[%rd13], %r76;
	st.global.u32 	[%rd13+4], %r76;
	add.s32 	%r122, %r122, 2;
$L__BB1_12:
	setp.eq.s32 	%p10, %r8, 0;
	@%p10 bra 	$L__BB1_14;
	mul.wide.s32 	%rd14, %r122, 4;
	add.s64 	%rd15, %rd1, %rd14;
	mov.b32 	%r77, 0;
	st.global.u32 	[%rd15], %r77;
	add.s32 	%r122, %r122, 1;
$L__BB1_14:
	add.s32 	%r98, %r98, 1;
	setp.eq.s32 	%p11, %r98, %r2;
	@%p11 bra 	$L__BB1_36;
	bra.uni 	$L__BB1_3;
$L__BB1_15:
	and.b32  	%r26, %r2, 7;
	and.b32  	%r27, %r2, 3;
	and.b32  	%r28, %r2, 1;
	and.b32  	%r79, %r2, 2147483640;
	neg.s32 	%r29, %r79;
	add.s64 	%rd2, %rd1, 16;
	cvta.to.global.u64 	%rd3, %rd6;
	mul.lo.s32 	%r80, %r60, %r60;
	cvt.rn.f32.u32 	%f1, %r80;
	mul.lo.s32 	%r30, %r59, %r1;
	mov.b32 	%r109, 0;
$L__BB1_16:
	mul.lo.s32 	%r33, %r109, %r60;
	setp.ge.s32 	%p12, %r33, %r59;
	@%p12 bra 	$L__BB1_24;
	add.s32 	%r90, %r33, %r30;
	mul.lo.s32 	%r34, %r90, %r59;
	mov.b32 	%r111, 0;
$L__BB1_18:
	mul.lo.s32 	%r37, %r111, %r60;
	setp.ge.s32 	%p20, %r37, %r59;
	mov.f32 	%f12, 0f00000000;
	@%p20 bra 	$L__BB1_23;
	add.s32 	%r92, %r37, %r34;
	cvt.s64.s32 	%rd4, %r92;
	mov.b32 	%r112, 0;
	mov.f32 	%f12, 0f00000000;
$L__BB1_20:
	mul.lo.s32 	%r94, %r112, %r59;
	cvt.s64.s32 	%rd24, %r94;
	add.s64 	%rd5, %rd24, %rd4;
	mov.b32 	%r113, 0;
$L__BB1_21:
	cvt.u64.u32 	%rd25, %r113;
	add.s64 	%rd26, %rd5, %rd25;
	shl.b64 	%rd27, %rd26, 2;
	add.s64 	%rd28, %rd3, %rd27;
	ld.global.f32 	%f8, [%rd28];
	div.rn.f32 	%f9, %f8, %f1;
	add.f32 	%f12, %f12, %f9;
	add.s32 	%r113, %r113, 1;
	setp.lt.s32 	%p21, %r113, %r60;
	add.s32 	%r95, %r113, %r37;
	setp.lt.s32 	%p22, %r95, %r59;
	and.pred  	%p23, %p21, %p22;
	@%p23 bra 	$L__BB1_21;
	add.s32 	%r112, %r112, 1;
	setp.lt.s32 	%p24, %r112, %r60;
	add.s32 	%r96, %r112, %r33;
	setp.lt.s32 	%p25, %r96, %r59;
	and.pred  	%p26, %p24, %p25;
	@%p26 bra 	$L__BB1_20;
$L__BB1_23:
	mul.wide.s32 	%rd29, %r122, 4;
	add.s64 	%rd30, %rd1, %rd29;
	st.global.f32 	[%rd30], %f12;
	add.s32 	%r122, %r122, 1;
	add.s32 	%r111, %r111, 1;
	setp.eq.s32 	%p27, %r111, %r2;
	@%p27 bra 	$L__BB1_35;
	bra.uni 	$L__BB1_18;
$L__BB1_24:
	setp.lt.u32 	%p13, %r2, 8;
	@%p13 bra 	$L__BB1_27;
	mov.u32 	%r114, %r29;
$L__BB1_26:
	.pragma "nounroll";
	mul.wide.s32 	%rd16, %r122, 4;
	add.s64 	%rd17, %rd2, %rd16;
	mov.b32 	%r82, 0;
	st.global.u32 	[%rd17+-16], %r82;
	st.global.u32 	[%rd17+-12], %r82;
	st.global.u32 	[%rd17+-8], %r82;
	st.global.u32 	[%rd17+-4], %r82;
	st.global.u32 	[%rd17], %r82;
	st.global.u32 	[%rd17+4], %r82;
	st.global.u32 	[%rd17+8], %r82;
	st.global.u32 	[%rd17+12], %r82;
	add.s32 	%r122, %r122, 8;
	add.s32 	%r114, %r114, 8;
	setp.ne.s32 	%p14, %r114, 0;
	@%p14 bra 	$L__BB1_26;
$L__BB1_27:
	setp.eq.s32 	%p15, %r26, 0;
	@%p15 bra 	$L__BB1_35;
	add.s32 	%r84, %r26, -1;
	setp.lt.u32 	%p16, %r84, 3;
	@%p16 bra 	$L__BB1_30;
	mul.wide.s32 	%rd18, %r122, 4;
	add.s64 	%rd19, %rd1, %rd18;
	mov.b32 	%r85, 0;
	st.global.u32 	[%rd19], %r85;
	st.global.u32 	[%rd19+4], %r85;
	st.global.u32 	[%rd19+8], %r85;
	st.global.u32 	[%rd19+12], %r85;
	add.s32 	%r122, %r122, 4;
$L__BB1_30:
	setp.eq.s32 	%p17, %r27, 0;
	@%p17 bra 	$L__BB1_35;
	setp.eq.s32 	%p18, %r27, 1;
	@%p18 bra 	$L__BB1_33;
	mul.wide.s32 	%rd20, %r122, 4;
	add.s64 	%rd21, %rd1, %rd20;
	mov.b32 	%r87, 0;
	st.global.u32 	[%rd21], %r87;
	st.global.u32 	[%rd21+4], %r87;
	add.s32 	%r122, %r122, 2;
$L__BB1_33:
	setp.eq.s32 	%p19, %r28, 0;
	@%p19 bra 	$L__BB1_35;
	mul.wide.s32 	%rd22, %r122, 4;
	add.s64 	%rd23, %rd1, %rd22;
	mov.b32 	%r88, 0;
	st.global.u32 	[%rd23], %r88;
	add.s32 	%r122, %r122, 1;
$L__BB1_35:
	add.s32 	%r109, %r109, 1;
	setp.ne.s32 	%p28, %r109, %r2;
	@%p28 bra 	$L__BB1_16;
$L__BB1_36:
	ret;

}


// ===== COMPILED SASS (sm_100) =====

	.target	sm_100

	.elftype	@"ET_EXEC"


//--------------------- .note.nv.tkinfo           --------------------------
	.section	.note.nv.tkinfo,"",@"SHT_NOTE"
	.sectionflags	@"SHF_NOTE_NV_TKINFO"
	.tkinfo
        /*0018*/ 	.word	0x00000002
        /*0030*/ 	.string	""
        /*0030*/ 	.string	"ptxas"
        /*0030*/ 	.string	"Cuda compilation tools, release 13.0, V13.0.88"
        /*0030*/ 	.string	"Build cuda_13.0.r13.0/compiler.36424714_0"
        /*0030*/ 	.string	"-arch sm_100 -m 64 "



//--------------------- .note.nv.cuinfo           --------------------------
	.section	.note.nv.cuinfo,"",@"SHT_NOTE"
	.sectionflags	@"SHF_NOTE_NV_CUINFO"
        /*0018*/ 	.short	0x0002
        /*001a*/ 	.short	0x0064
        /*001c*/ 	.short	0x0082
	.zero		2


//--------------------- .nv.info                  --------------------------
	.section	.nv.info,"",@"SHT_CUDA_INFO"
	.align	4


	//----- nvinfo : EIATTR_REGCOUNT
	.align		4
        /*0000*/ 	.byte	0x04, 0x2f
        /*0002*/ 	.short	(.L_1 - .L_0)
	.align		4
.L_0:
        /*0004*/ 	.word	index@(_Z15maxpool_forwardPfiiS_Pi)
        /*0008*/ 	.word	0x00000018


	//----- nvinfo : EIATTR_FRAME_SIZE
	.align		4
.L_1:
        /*000c*/ 	.byte	0x04, 0x11
        /*000e*/ 	.short	(.L_3 - .L_2)
	.align		4
.L_2:
        /*0010*/ 	.word	index@(_Z15maxpool_forwardPfiiS_Pi)
        /*0014*/ 	.word	0x00000000


	//----- nvinfo : EIATTR_REGCOUNT
	.align		4
.L_3:
        /*0018*/ 	.byte	0x04, 0x2f
        /*001a*/ 	.short	(.L_5 - .L_4)
	.align		4
.L_4:
        /*001c*/ 	.word	index@(_Z16meanpool_forwardPfiiS_)
        /*0020*/ 	.word	0x0000001f


	//----- nvinfo : EIATTR_FRAME_SIZE
	.align		4
.L_5:
        /*0024*/ 	.byte	0x04, 0x11
        /*0026*/ 	.short	(.L_7 - .L_6)
	.align		4
.L_6:
        /*0028*/ 	.word	index@($__internal_0_$__cuda_sm3x_div_rn_noftz_f32_slowpath)
        /*002c*/ 	.word	0x00000000


	//----- nvinfo : EIATTR_FRAME_SIZE
	.align		4
.L_7:
        /*0030*/ 	.byte	0x04, 0x11
        /*0032*/ 	.short	(.L_9 - .L_8)
	.align		4
.L_8:
        /*0034*/ 	.word	index@(_Z16meanpool_forwardPfiiS_)
        /*0038*/ 	.word	0x00000000


	//----- nvinfo : EIATTR_MIN_STACK_SIZE
	.align		4
.L_9:
        /*003c*/ 	.byte	0x04, 0x12
        /*003e*/ 	.short	(.L_11 - .L_10)
	.align		4
.L_10:
        /*0040*/ 	.word	index@(_Z16meanpool_forwardPfiiS_)
        /*0044*/ 	.word	0x00000000


	//----- nvinfo : EIATTR_MIN_STACK_SIZE
	.align		4
.L_11:
        /*0048*/ 	.byte	0x04, 0x12
        /*004a*/ 	.short	(.L_13 - .L_12)
	.align		4
.L_12:
        /*004c*/ 	.word	index@(_Z15maxpool_forwardPfiiS_Pi)
        /*0050*/ 	.word	0x00000000
.L_13:


//--------------------- .nv.compat                --------------------------
	.section	.nv.compat,"",@"SHT_CUDA_COMPAT_INFO"
	.align	4
        /*0000*/ 	.byte	0x02, 0x09, 0x00, 0x00, 0x02, 0x02, 0x01, 0x00, 0x02, 0x05, 0x05, 0x00, 0x03, 0x07, 0x01, 0x01
        /*0010*/ 	.byte	0x02, 0x03, 0x00, 0x00, 0x02, 0x06, 0x01, 0x00, 0x04, 0x0b, 0x08, 0x00, 0x01, 0x00, 0x00, 0x00
        /*0020*/ 	.byte	0x00, 0x00, 0x00, 0x00


//--------------------- .nv.info._Z16meanpool_forwardPfiiS_ --------------------------
	.section	.nv.info._Z16meanpool_forwardPfiiS_,"",@"SHT_CUDA_INFO"
	.sectionflags	@""
	.align	4


	//----- nvinfo : EIATTR_CUDA_API_VERSION
	.align		4
        /*0000*/ 	.byte	0x04, 0x37
        /*0002*/ 	.short	(.L_15 - .L_14)
.L_14:
        /*0004*/ 	.word	0x00000082


	//----- nvinfo : EIATTR_KPARAM_INFO
	.align		4
.L_15:
        /*0008*/ 	.byte	0x04, 0x17
        /*000a*/ 	.short	(.L_17 - .L_16)
.L_16:
        /*000c*/ 	.word	0x00000000
        /*0010*/ 	.short	0x0003
        /*0012*/ 	.short	0x0010
        /*0014*/ 	.byte	0x00, 0xf5, 0x21, 0x00


	//----- nvinfo : EIATTR_KPARAM_INFO
	.align		4
.L_17:
        /*0018*/ 	.byte	0x04, 0x17
        /*001a*/ 	.short	(.L_19 - .L_18)
.L_18:
        /*001c*/ 	.word	0x00000000
        /*0020*/ 	.short	0x0002
        /*0022*/ 	.short	0x000c
        /*0024*/ 	.byte	0x00, 0xf0, 0x11, 0x00


	//----- nvinfo : EIATTR_KPARAM_INFO
	.align		4
.L_19:
        /*0028*/ 	.byte	0x04, 0x17
        /*002a*/ 	.short	(.L_21 - .L_20)
.L_20:
        /*002c*/ 	.word	0x00000000
        /*0030*/ 	.short	0x0001
        /*0032*/ 	.short	0x0008
        /*0034*/ 	.byte	0x00, 0xf0, 0x11, 0x00


	//----- nvinfo : EIATTR_KPARAM_INFO
	.align		4
.L_21:
        /*0038*/ 	.byte	0x04, 0x17
        /*003a*/ 	.short	(.L_23 - .L_22)
.L_22:
        /*003c*/ 	.word	0x00000000
        /*0040*/ 	.short	0x0000
        /*0042*/ 	.short	0x0000
        /*0044*/ 	.byte	0x00, 0xf5, 0x21, 0x00


	//----- nvinfo : EIATTR_SPARSE_MMA_MASK
	.align		4
.L_23:
        /*0048*/ 	.byte	0x03, 0x50
        /*004a*/ 	.short	0x0000


	//----- nvinfo : EIATTR_MAXREG_COUNT
	.align		4
        /*004c*/ 	.byte	0x03, 0x1b
        /*004e*/ 	.short	0x00ff


	//----- nvinfo : EIATTR_MERCURY_ISA_VERSION
	.align		4
        /*0050*/ 	.byte	0x03, 0x5f
        /*0052*/ 	.short	0x0101


	//----- nvinfo : EIATTR_VRC_CTA_INIT_COUNT
	.align		4
        /*0054*/ 	.byte	0x02, 0x4a
	.zero		1
	.zero		1


	//----- nvinfo : EIATTR_EXIT_INSTR_OFFSETS
	.align		4
        /*0058*/ 	.byte	0x04, 0x1c
        /*005a*/ 	.short	(.L_25 - .L_24)


	//   ....[0]....
.L_24:
        /*005c*/ 	.word	0x00000230


	//   ....[1]....
        /*0060*/ 	.word	0x00000590


	//   ....[2]....
        /*0064*/ 	.word	0x00000cf0


	//----- nvinfo : EIATTR_CRS_STACK_SIZE
	.align		4
.L_25:
        /*0068*/ 	.byte	0x04, 0x1e
        /*006a*/ 	.short	(.L_27 - .L_26)
.L_26:
        /*006c*/ 	.word	0x00000000


	//----- nvinfo : EIATTR_CBANK_PARAM_SIZE
	.align		4
.L_27:
        /*0070*/ 	.byte	0x03, 0x19
        /*0072*/ 	.short	0x0018


	//----- nvinfo : EIATTR_PARAM_CBANK
	.align		4
        /*0074*/ 	.byte	0x04, 0x0a
        /*0076*/ 	.short	(.L_29 - .L_28)
	.align		4
.L_28:
        /*0078*/ 	.word	index@(.nv.constant0._Z16meanpool_forwardPfiiS_)
        /*007c*/ 	.short	0x0380
        /*007e*/ 	.short	0x0018


	//----- nvinfo : EIATTR_SW_WAR
	.align		4
.L_29:
        /*0080*/ 	.byte	0x04, 0x36
        /*0082*/ 	.short	(.L_31 - .L_30)
.L_30:
        /*0084*/ 	.word	0x00000008
.L_31:


//--------------------- .nv.info._Z15maxpool_forwardPfiiS_Pi --------------------------
	.section	.nv.info._Z15maxpool_forwardPfiiS_Pi,"",@"SHT_CUDA_INFO"
	.sectionflags	@""
	.align	4


	//----- nvinfo : EIATTR_CUDA_API_VERSION
	.align		4
        /*0000*/ 	.byte	0x04, 0x37
        /*0002*/ 	.short	(.L_33 - .L_32)
.L_32:
        /*0004*/ 	.word	0x00000082


	//----- nvinfo : EIATTR_KPARAM_INFO
	.align		4
.L_33:
        /*0008*/ 	.byte	0x04, 0x17
        /*000a*/ 	.short	(.L_35 - .L_34)
.L_34:
        /*000c*/ 	.word	0x00000000
        /*0010*/ 	.short	0x0004
        /*0012*/ 	.short	0x0018
        /*0014*/ 	.byte	0x00, 0xf5, 0x21, 0x00


	//----- nvinfo : EIATTR_KPARAM_INFO
	.align		4
.L_35:
        /*0018*/ 	.byte	0x04, 0x17
        /*001a*/ 	.short	(.L_37 - .L_36)
.L_36:
        /*001c*/ 	.word	0x00000000
        /*0020*/ 	.short	0x0003
        /*0022*/ 	.short	0x0010
        /*0024*/ 	.byte	0x00, 0xf5, 0x21, 0x00


	//----- nvinfo : EIATTR_KPARAM_INFO
	.align		4
.L_37:
        /*0028*/ 	.byte	0x04, 0x17
        /*002a*/ 	.short	(.L_39 - .L_38)
.L_38:
        /*002c*/ 	.word	0x00000000
        /*0030*/ 	.short	0x0002
        /*0032*/ 	.short	0x000c
        /*0034*/ 	.byte	0x00, 0xf0, 0x11, 0x00


	//----- nvinfo : EIATTR_KPARAM_INFO
	.align		4
.L_39:
        /*0038*/ 	.byte	0x04, 0x17
        /*003a*/ 	.short	(.L_41 - .L_40)
.L_40:
        /*003c*/ 	.word	0x00000000
        /*0040*/ 	.short	0x0001
        /*0042*/ 	.short	0x0008
        /*0044*/ 	.byte	0x00, 0xf0, 0x11, 0x00


	//----- nvinfo : EIATTR_KPARAM_INFO
	.align		4
.L_41:
        /*0048*/ 	.byte	0x04, 0x17
        /*004a*/ 	.short	(.L_43 - .L_42)
.L_42:
        /*004c*/ 	.word	0x00000000
        /*0050*/ 	.short	0x0000
        /*0052*/ 	.short	0x0000
        /*0054*/ 	.byte	0x00, 0xf5, 0x21, 0x00


	//----- nvinfo : EIATTR_SPARSE_MMA_MASK
	.align		4
.L_43:
        /*0058*/ 	.byte	0x03, 0x50
        /*005a*/ 	.short	0x0000


	//----- nvinfo : EIATTR_MAXREG_COUNT
	.align		4
        /*005c*/ 	.byte	0x03, 0x1b
        /*005e*/ 	.short	0x00ff


	//----- nvinfo : EIATTR_MERCURY_ISA_VERSION
	.align		4
        /*0060*/ 	.byte	0x03, 0x5f
        /*0062*/ 	.short	0x0101


	//----- nvinfo : EIATTR_VRC_CTA_INIT_COUNT
	.align		4
        /*0064*/ 	.byte	0x02, 0x4a
	.zero		1
	.zero		1


	//----- nvinfo : EIATTR_EXIT_INSTR_OFFSETS
	.align		4
        /*0068*/ 	.byte	0x04, 0x1c
        /*006a*/ 	.short	(.L_45 - .L_44)


	//   ....[0]....
.L_44:
        /*006c*/ 	.word	0x00000230


	//   ....[1]....
        /*0070*/ 	.word	0x000005d0


	//   ....[2]....
        /*0074*/ 	.word	0x00000e30


	//----- nvinfo : EIATTR_CBANK_PARAM_SIZE
	.align		4
.L_45:
        /*0078*/ 	.byte	0x03, 0x19
        /*007a*/ 	.short	0x0020


	//----- nvinfo : EIATTR_PARAM_CBANK
	.align		4
        /*007c*/ 	.byte	0x04, 0x0a
        /*007e*/ 	.short	(.L_47 - .L_46)
	.align		4
.L_46:
        /*0080*/ 	.word	index@(.nv.constant0._Z15maxpool_forwardPfiiS_Pi)
        /*0084*/ 	.short	0x0380
        /*0086*/ 	.short	0x0020


	//----- nvinfo : EIATTR_SW_WAR
	.align		4
.L_47:
        /*0088*/ 	.byte	0x04, 0x36
        /*008a*/ 	.short	(.L_49 - .L_48)
.L_48:
        /*008c*/ 	.word	0x00000008
.L_49:


//--------------------- .nv.callgraph             --------------------------
	.section	.nv.callgraph,"",@"SHT_CUDA_CALLGRAPH"
	.align	4
	.sectionentsize	8
	.align		4
        /*0000*/ 	.word	0x00000000
	.align		4
        /*0004*/ 	.word	0xffffffff
	.align		4
        /*0008*/ 	.word	0x00000000
	.align		4
        /*000c*/ 	.word	0xfffffffe
	.align		4
        /*0010*/ 	.word	0x00000000
	.align		4
        /*0014*/ 	.word	0xfffffffd
	.align		4
        /*0018*/ 	.word	0x00000000
	.align		4
        /*001c*/ 	.word	0xfffffffc


//--------------------- .text._Z16meanpool_forwardPfiiS_ --------------------------
	.section	.text._Z16meanpool_forwardPfiiS_,"ax",@progbits
	.align	128
        .global         _Z16meanpool_forwardPfiiS_
        .type           _Z16meanpool_forwardPfiiS_,@function
        .size           _Z16meanpool_forwardPfiiS_,(.L_x_48 - _Z16meanpool_forwardPfiiS_)
        .other          _Z16meanpool_forwardPfiiS_,@"STO_CUDA_ENTRY STV_DEFAULT"
_Z16meanpool_forwardPfiiS_:
.text._Z16meanpool_forwardPfiiS_:
[----:B------:R-:W-:Y:S08]  /*0000*/  LDC R1, c[0x0][0x37c] ;  /* 0x0000df00ff017b82 */ /* 0x000ff00000000800 */
[----:B------:R-:W0:Y:S08]  /*0010*/  LDC.64 R2, c[0x0][0x388] ;  /* 0x0000e200ff027b82 */ /* 0x000e300000000a00 */
[----:B------:R-:W1:Y:S08]  /*0020*/  S2UR UR4, SR_CTAID.X ;  /* 0x00000000000479c3 */ /* 0x000e700000002500 */
[----:B------:R-:W1:Y:S01]  /*0030*/  LDC R15, c[0x0][0x360] ;  /* 0x0000d800ff0f7b82 */ /* 0x000e620000000800 */
[----:B0-----:R-:W-:-:S04]  /*0040*/  IABS R7, R3 ;  /* 0x0000000300077213 */ /* 0x001fc80000000000 */
[----:B------:R-:W0:Y:S08]  /*0050*/  I2F.RP R0, R7 ;  /* 0x0000000700007306 */ /* 0x000e300000209400 */
[----:B0-----:R-:W0:Y:S02]  /*0060*/  MUFU.RCP R0, R0 ;  /* 0x0000000000007308 */ /* 0x001e240000001000 */
[----:B0-----:R-:W-:-:S06]  /*0070*/  VIADD R4, R0, 0xffffffe ;  /* 0x0ffffffe00047836 */ /* 0x001fcc0000000000 */
[----:B------:R0:W2:Y:S02]  /*0080*/  F2I.FTZ.U32.TRUNC.NTZ R5, R4 ;  /* 0x0000000400057305 */ /* 0x0000a4000021f000 */
[----:B0-----:R-:W-:Y:S02]  /*0090*/  IMAD.MOV.U32 R4, RZ, RZ, RZ ;  /* 0x000000ffff047224 */ /* 0x001fe400078e00ff */
[----:B--2---:R-:W-:-:S04]  /*00a0*/  IMAD.MOV R6, RZ, RZ, -R5 ;  /* 0x000000ffff067224 */ /* 0x004fc800078e0a05 */
[----:B------:R-:W-:Y:S01]  /*00b0*/  IMAD R9, R6, R7, RZ ;  /* 0x0000000706097224 */ /* 0x000fe200078e02ff */
[----:B------:R-:W-:-:S03]  /*00c0*/  IABS R6, R2 ;  /* 0x0000000200067213 */ /* 0x000fc60000000000 */
[----:B------:R-:W-:-:S06]  /*00d0*/  IMAD.HI.U32 R5, R5, R9, R4 ;  /* 0x0000000905057227 */ /* 0x000fcc00078e0004 */
[----:B------:R-:W-:-:S04]  /*00e0*/  IMAD.HI.U32 R5, R5, R6, RZ ;  /* 0x0000000605057227 */ /* 0x000fc800078e00ff */
[----:B------:R-:W-:-:S04]  /*00f0*/  IMAD.MOV R0, RZ, RZ, -R5 ;  /* 0x000000ffff007224 */ /* 0x000fc800078e0a05 */
[----:B------:R-:W-:-:S05]  /*0100*/  IMAD R0, R7, R0, R6 ;  /* 0x0000000007007224 */ /* 0x000fca00078e0206 */
[----:B------:R-:W-:-:S13]  /*0110*/  ISETP.GT.U32.AND P1, PT, R7, R0, PT ;  /* 0x000000000700720c */ /* 0x000fda0003f24070 */
[----:B------:R-:W-:Y:S02]  /*0120*/  @!P1 IMAD.IADD R0, R0, 0x1, -R7 ;  /* 0x0000000100009824 */ /* 0x000fe400078e0a07 */
[----:B------:R-:W-:Y:S01]  /*0130*/  @!P1 VIADD R5, R5, 0x1 ;  /* 0x0000000105059836 */ /* 0x000fe20000000000 */
[----:B------:R-:W-:Y:S02]  /*0140*/  ISETP.NE.AND P1, PT, R3, RZ, PT ;  /* 0x000000ff0300720c */ /* 0x000fe40003f25270 */
[----:B------:R-:W-:Y:S02]  /*0150*/  ISETP.GE.U32.AND P0, PT, R0, R7, PT ;  /* 0x000000070000720c */ /* 0x000fe40003f06070 */
[----:B------:R-:W-:-:S04]  /*0160*/  LOP3.LUT R0, R2, R3, RZ, 0x3c, !PT ;  /* 0x0000000302007212 */ /* 0x000fc800078e3cff */
[----:B------:R-:W-:Y:S02]  /*0170*/  ISETP.GE.AND P2, PT, R0, RZ, PT ;  /* 0x000000ff0000720c */ /* 0x000fe40003f46270 */
[----:B------:R-:W1:Y:S05]  /*0180*/  S2R R0, SR_TID.X ;  /* 0x0000000000007919 */ /* 0x000e6a0000002100 */
[----:B------:R-:W-:-:S06]  /*0190*/  @P0 VIADD R5, R5, 0x1 ;  /* 0x0000000105050836 */ /* 0x000fcc0000000000 */
[----:B------:R-:W-:Y:S01]  /*01a0*/  @!P2 IMAD.MOV R5, RZ, RZ, -R5 ;  /* 0x000000ffff05a224 */ /* 0x000fe200078e0a05 */
[----:B------:R-:W-:-:S05]  /*01b0*/  @!P1 LOP3.LUT R5, RZ, R3, RZ, 0x33, !PT ;  /* 0x00000003ff059212 */ /* 0x000fca00078e33ff */
[----:B------:R-:W-:Y:S02]  /*01c0*/  IMAD.MOV R4, RZ, RZ, -R5 ;  /* 0x000000ffff047224 */ /* 0x000fe400078e0a05 */
[----:B------:R-:W-:Y:S02]  /*01d0*/  VIADD R16, R5, 0x1 ;  /* 0x0000000105107836 */ /* 0x000fe40000000000 */
[----:B------:R-:W-:-:S05]  /*01e0*/  IMAD R2, R3, R4, R2 ;  /* 0x0000000403027224 */ /* 0x000fca00078e0202 */
[----:B------:R-:W-:Y:S01]  /*01f0*/  ISETP.NE.AND P0, PT, R2, RZ, PT ;  /* 0x000000ff0200720c */ /* 0x000fe20003f05270 */
[----:B-1----:R-:W-:-:S12]  /*0200*/  IMAD R15, R15, UR4, R0 ;  /* 0x000000040f0f7c24 */ /* 0x002fd8000f8e0200 */
[----:B------:R-:W-:-:S05]  /*0210*/  @!P0 IMAD.MOV R16, RZ, RZ, R5 ;  /* 0x000000ffff108224 */ /* 0x000fca00078e0205 */
[----:B------:R-:W-:-:S13]  /*0220*/  ISETP.GE.AND P0, PT, R16, 0x1, PT ;  /* 0x000000011000780c */ /* 0x000fda0003f06270 */
[----:B------:R-:W-:Y:S05]  /*0230*/  @!P0 EXIT ;  /* 0x000000000000894d */ /* 0x000fea0003800000 */
[----:B------:R-:W-:Y:S01]  /*0240*/  ISETP.GT.AND P0, PT, R3, RZ, PT ;  /* 0x000000ff0300720c */ /* 0x000fe20003f04270 */
[-C--:B------:R-:W-:Y:S01]  /*0250*/  IMAD R5, R15, R16.reuse, RZ ;  /* 0x000000100f057224 */ /* 0x080fe200078e02ff */
[----:B------:R-:W0:Y:S03]  /*0260*/  LDCU.64 UR10, c[0x0][0x358] ;  /* 0x00006b00ff0a77ac */ /* 0x000e260008000a00 */
[----:B------:R-:W-:-:S08]  /*0270*/  IMAD R14, R5, R16, RZ ;  /* 0x00000010050e7224 */ /* 0x000fd000078e02ff */
[----:B------:R-:W-:Y:S05]  /*0280*/  @P0 BRA `(.L_x_0) ;  /* 0x0000000000c80947 */ /* 0x000fea0003800000 */
[C---:B------:R-:W-:Y:S01]  /*0290*/  LOP3.LUT R6, R16.reuse, 0x7, RZ, 0xc0, !PT ;  /* 0x0000000710067812 */ /* 0x040fe200078ec0ff */
[----:B------:R-:W-:Y:S01]  /*02a0*/  UMOV UR4, URZ ;  /* 0x000000ff00047c82 */ /* 0x000fe20008000000 */
[C---:B------:R-:W-:Y:S02]  /*02b0*/  LOP3.LUT P0, RZ, R16.reuse, 0x1, RZ, 0xc0, !PT ;  /* 0x0000000110ff7812 */ /* 0x040fe4000780c0ff */
[----:B------:R-:W-:Y:S01]  /*02c0*/  LOP3.LUT R7, R16, 0x7ffffff8, RZ, 0xc0, !PT ;  /* 0x7ffffff810077812 */ /* 0x000fe200078ec0ff */
[----:B------:R-:W-:-:S05]  /*02d0*/  VIADD R0, R6, 0xffffffff ;  /* 0xffffffff06007836 */ /* 0x000fca0000000000 */
[----:B------:R-:W-:Y:S02]  /*02e0*/  ISETP.GE.U32.AND P1, PT, R0, 0x3, PT ;  /* 0x000000030000780c */ /* 0x000fe40003f26070 */
[----:B------:R-:W-:-:S11]  /*02f0*/  LOP3.LUT R0, R16, 0x3, RZ, 0xc0, !PT ;  /* 0x0000000310007812 */ /* 0x000fd600078ec0ff */
.L_x_5:
[----:B------:R-:W-:Y:S02]  /*0300*/  ISETP.GE.U32.AND P3, PT, R16, 0x8, PT ;  /* 0x000000081000780c */ /* 0x000fe40003f66070 */
[----:B------:R-:W-:-:S11]  /*0310*/  ISETP.NE.AND P2, PT, R6, RZ, PT ;  /* 0x000000ff0600720c */ /* 0x000fd60003f45270 */
[----:B-12-4-:R-:W-:Y:S05]  /*0320*/  @!P3 BRA `(.L_x_1) ;  /* 0x00000000003cb947 */ /* 0x016fea0003800000 */
[----:B------:R-:W1:Y:S01]  /*0330*/  LDC.64 R4, c[0x0][0x390] ;  /* 0x0000e400ff047b82 */ /* 0x000e620000000a00 */
[----:B------:R-:W-:-:S05]  /*0340*/  UMOV UR5, URZ ;  /* 0x000000ff00057c82 */ /* 0x000fca0008000000 */
.L_x_2:
[----:B-12---:R-:W-:Y:S01]  /*0350*/  IMAD.WIDE R2, R14, 0x4, R4 ;  /* 0x000000040e027825 */ /* 0x006fe200078e0204 */
[----:B------:R-:W-:-:S03]  /*0360*/  UIADD3 UR5, UPT, UPT, UR5, 0x8, URZ ;  /* 0x0000000805057890 */ /* 0x000fc6000fffe0ff */
[----:B------:R-:W-:Y:S01]  /*0370*/  VIADD R14, R14, 0x8 ;  /* 0x000000080e0e7836 */ /* 0x000fe20000000000 */
[----:B0-----:R2:W-:Y:S02]  /*0380*/  STG.E desc[UR10][R2.64], RZ ;  /* 0x000000ff02007986 */ /* 0x0015e4000c10190a */
[----:B------:R-:W-:Y:S02]  /*0390*/  ISETP.NE.AND P3, PT, R7, UR5, PT ;  /* 0x0000000507007c0c */ /* 0x000fe4000bf65270 */
[----:B------:R2:W-:Y:S04]  /*03a0*/  STG.E desc[UR10][R2.64+0x4], RZ ;  /* 0x000004ff02007986 */ /* 0x0005e8000c10190a */
[----:B------:R2:W-:Y:S04]  /*03b0*/  STG.E desc[UR10][R2.64+0x8], RZ ;  /* 0x000008ff02007986 */ /* 0x0005e8000c10190a */
[----:B------:R2:W-:Y:S04]  /*03c0*/  STG.E desc[UR10][R2.64+0xc], RZ ;  /* 0x00000cff02007986 */ /* 0x0005e8000c10190a */
[----:B------:R2:W-:Y:S04]  /*03d0*/  STG.E desc[UR10][R2.64+0x10], RZ ;  /* 0x000010ff02007986 */ /* 0x0005e8000c10190a */
[----:B------:R2:W-:Y:S04]  /*03e0*/  STG.E desc[UR10][R2.64+0x14], RZ ;  /* 0x000014ff02007986 */ /* 0x0005e8000c10190a */
[----:B------:R2:W-:Y:S04]  /*03f0*/  STG.E desc[UR10][R2.64+0x18], RZ ;  /* 0x000018ff02007986 */ /* 0x0005e8000c10190a */
[----:B------:R2:W-:Y:S01]  /*0400*/  STG.E desc[UR10][R2.64+0x1c], RZ ;  /* 0x00001cff02007986 */ /* 0x0005e2000c10190a */
[----:B------:R-:W-:Y:S05]  /*0410*/  @P3 BRA `(.L_x_2) ;  /* 0xfffffffc00cc3947 */ /* 0x000fea000383ffff */
.L_x_1:
[----:B------:R-:W-:Y:S05]  /*0420*/  @!P2 BRA `(.L_x_3) ;  /* 0x000000000050a947 */ /* 0x000fea0003800000 */
[----:B------:R-:W-:Y:S01]  /*0430*/  ISETP.NE.AND P2, PT, R0, RZ, PT ;  /* 0x000000ff0000720c */ /* 0x000fe20003f45270 */
[----:B------:R-:W-:-:S12]  /*0440*/  @!P1 BRA `(.L_x_4) ;  /* 0x00000000001c9947 */ /* 0x000fd80003800000 */
[----:B--2---:R-:W1:Y:S02]  /*0450*/  LDC.64 R2, c[0x0][0x390] ;  /* 0x0000e400ff027b82 */ /* 0x004e640000000a00 */
[----:B-1----:R-:W-:-:S04]  /*0460*/  IMAD.WIDE R2, R14, 0x4, R2 ;  /* 0x000000040e027825 */ /* 0x002fc800078e0202 */
[----:B------:R-:W-:Y:S01]  /*0470*/  VIADD R14, R14, 0x4 ;  /* 0x000000040e0e7836 */ /* 0x000fe20000000000 */
[----:B0-----:R1:W-:Y:S04]  /*0480*/  STG.E desc[UR10][R2.64], RZ ;  /* 0x000000ff02007986 */ /* 0x0013e8000c10190a */
[----:B------:R1:W-:Y:S04]  /*0490*/  STG.E desc[UR10][R2.64+0x4], RZ ;  /* 0x000004ff02007986 */ /* 0x0003e8000c10190a */
[----:B------:R1:W-:Y:S04]  /*04a0*/  STG.E desc[UR10][R2.64+0x8], RZ ;  /* 0x000008ff02007986 */ /* 0x0003e8000c10190a */
[----:B------:R1:W-:Y:S02]  /*04b0*/  STG.E desc[UR10][R2.64+0xc], RZ ;  /* 0x00000cff02007986 */ /* 0x0003e4000c10190a */
.L_x_4:
[----:B------:R-:W-:Y:S05]  /*04c0*/  @!P2 BRA `(.L_x_3) ;  /* 0x000000000028a947 */ /* 0x000fea0003800000 */
[----:B------:R-:W-:Y:S01]  /*04d0*/  ISETP.NE.AND P2, PT, R0, 0x1, PT ;  /* 0x000000010000780c */ /* 0x000fe20003f45270 */
[----:B------:R-:W3:-:S12]  /*04e0*/  @P0 LDC.64 R4, c[0x0][0x390] ;  /* 0x0000e400ff040b82 */ /* 0x000ed80000000a00 */
[----:B-12---:R-:W1:Y:S02]  /*04f0*/  @P2 LDC.64 R2, c[0x0][0x390] ;  /* 0x0000e400ff022b82 */ /* 0x006e640000000a00 */
[----:B-1----:R-:W-:-:S04]  /*0500*/  @P2 IMAD.WIDE R2, R14, 0x4, R2 ;  /* 0x000000040e022825 */ /* 0x002fc800078e0202 */
[----:B------:R-:W-:Y:S01]  /*0510*/  @P2 VIADD R14, R14, 0x2 ;  /* 0x000000020e0e2836 */ /* 0x000fe20000000000 */
[----:B0-----:R4:W-:Y:S03]  /*0520*/  @P2 STG.E desc[UR10][R2.64], RZ ;  /* 0x000000ff02002986 */ /* 0x0019e6000c10190a */
[C---:B---3--:R-:W-:Y:S01]  /*0530*/  @P0 IMAD.WIDE R4, R14.reuse, 0x4, R4 ;  /* 0x000000040e040825 */ /* 0x048fe200078e0204 */
[----:B------:R4:W-:Y:S03]  /*0540*/  @P2 STG.E desc[UR10][R2.64+0x4], RZ ;  /* 0x000004ff02002986 */ /* 0x0009e6000c10190a */
[----:B------:R-:W-:Y:S01]  /*0550*/  @P0 VIADD R14, R14, 0x1 ;  /* 0x000000010e0e0836 */ /* 0x000fe20000000000 */
[----:B------:R4:W-:Y:S06]  /*0560*/  @P0 STG.E desc[UR10][R4.64], RZ ;  /* 0x000000ff04000986 */ /* 0x0009ec000c10190a */
.L_x_3:
[----:B------:R-:W-:-:S06]  /*0570*/  UIADD3 UR4, UPT, UPT, UR4, 0x1, URZ ;  /* 0x0000000104047890 */ /* 0x000fcc000fffe0ff */
[----:B------:R-:W-:-:S13]  /*0580*/  ISETP.NE.AND P2, PT, R16, UR4, PT ;  /* 0x0000000410007c0c */ /* 0x000fda000bf45270 */
[----:B0-----:R-:W-:Y:S05]  /*0590*/  @!P2 EXIT ;  /* 0x000000000000a94d */ /* 0x001fea0003800000 */
[----:B------:R-:W-:Y:S05]  /*05a0*/  BRA `(.L_x_5) ;  /* 0xfffffffc00547947 */ /* 0x000fea000383ffff */
.L_x_0:
[----:B------:R-:W1:Y:S01]  /*05b0*/  LDCU.64 UR8, c[0x0][0x390] ;  /* 0x00007200ff0877ac */ /* 0x000e620008000a00 */
[----:B------:R-:W-:Y:S01]  /*05c0*/  IMAD R17, R3, R3, RZ ;  /* 0x0000000303117224 */ /* 0x000fe200078e02ff */
[C---:B------:R-:W-:Y:S02]  /*05d0*/  LOP3.LUT R12, R16.reuse, 0x7ffffff8, RZ, 0xc0, !PT ;  /* 0x7ffffff8100c7812 */ /* 0x040fe400078ec0ff */
[C---:B------:R-:W-:Y:S01]  /*05e0*/  LOP3.LUT R23, R16.reuse, 0x7, RZ, 0xc0, !PT ;  /* 0x0000000710177812 */ /* 0x040fe200078ec0ff */
[----:B------:R-:W-:Y:S01]  /*05f0*/  UMOV UR4, URZ ;  /* 0x000000ff00047c82 */ /* 0x000fe20008000000 */
[C---:B------:R-:W-:Y:S01]  /*0600*/  LOP3.LUT R22, R16.reuse, 0x3, RZ, 0xc0, !PT ;  /* 0x0000000310167812 */ /* 0x040fe200078ec0ff */
[----:B------:R-:W-:Y:S01]  /*0610*/  IMAD.MOV R12, RZ, RZ, -R12 ;  /* 0x000000ffff0c7224 */ /* 0x000fe200078e0a0c */
[----:B------:R-:W-:Y:S02]  /*0620*/  LOP3.LUT R21, R16, 0x1, RZ, 0xc0, !PT ;  /* 0x0000000110157812 */ /* 0x000fe400078ec0ff */
[----:B------:R-:W-:Y:S01]  /*0630*/  I2FP.F32.U32 R17, R17 ;  /* 0x0000001100117245 */ /* 0x000fe20000201000 */
[----:B-1----:R-:W-:-:S04]  /*0640*/  UIADD3 UR8, UP0, UPT, UR8, 0x10, URZ ;  /* 0x0000001008087890 */ /* 0x002fc8000ff1e0ff */
[----:B------:R-:W-:-:S12]  /*0650*/  UIADD3.X UR9, UPT, UPT, URZ, UR9, URZ, UP0, !UPT ;  /* 0x00000009ff097290 */ /* 0x000fd800087fe4ff */
.L_x_17:
[----:B-1----:R-:W1:Y:S02]  /*0660*/  LDC.64 R10, c[0x0][0x388] ;  /* 0x0000e200ff0a7b82 */ /* 0x002e640000000a00 */
[----:B-1----:R-:W-:Y:S01]  /*0670*/  IMAD R13, R11, UR4, RZ ;  /* 0x000000040b0d7c24 */ /* 0x002fe2000f8e02ff */
[----:B------:R-:W-:-:S04]  /*0680*/  UIADD3 UR4, UPT, UPT, UR4, 0x1, URZ ;  /* 0x0000000104047890 */ /* 0x000fc8000fffe0ff */
[----:B------:R-:W-:Y:S02]  /*0690*/  ISETP.GE.AND P0, PT, R13, R10, PT ;  /* 0x0000000a0d00720c */ /* 0x000fe40003f06270 */
[----:B------:R-:W-:-:S11]  /*06a0*/  ISETP.NE.AND P2, PT, R16, UR4, PT ;  /* 0x0000000410007c0c */ /* 0x000fd6000bf45270 */
[----:B0-23--:R-:W-:Y:S05]  /*06b0*/  @P0 BRA `(.L_x_6) ;  /* 0x0000000000dc0947 */ /* 0x00dfea0003800000 */
[----:B------:R-:W-:Y:S01]  /*06c0*/  IMAD R10, R15, R10, R13 ;  /* 0x0000000a0f0a7224 */ /* 0x000fe200078e020d */
[----:B------:R-:W-:-:S06]  /*06d0*/  UMOV UR5, URZ ;  /* 0x000000ff00057c82 */ /* 0x000fcc0008000000 */
.L_x_13:
[----:B0-----:R-:W1:Y:S02]  /*06e0*/  LDC.64 R8, c[0x0][0x388] ;  /* 0x0000e200ff087b82 */ /* 0x001e640000000a00 */
[----:B-1----:R-:W-:Y:S02]  /*06f0*/  IMAD R11, R9, UR5, RZ ;  /* 0x00000005090b7c24 */ /* 0x002fe4000f8e02ff */
[----:B------:R-:W-:-:S03]  /*0700*/  IMAD.MOV.U32 R9, RZ, RZ, RZ ;  /* 0x000000ffff097224 */ /* 0x000fc600078e00ff */
[----:B------:R-:W-:-:S13]  /*0710*/  ISETP.GE.AND P0, PT, R11, R8, PT ;  /* 0x000000080b00720c */ /* 0x000fda0003f06270 */
[----:B------:R-:W-:Y:S05]  /*0720*/  @P0 BRA `(.L_x_7) ;  /* 0x0000000000a00947 */ /* 0x000fea0003800000 */
[----:B------:R-:W-:Y:S01]  /*0730*/  IMAD R8, R10, R8, R11 ;  /* 0x000000080a087224 */ /* 0x000fe200078e020b */
[----:B------:R-:W-:Y:S01]  /*0740*/  UMOV UR6, URZ ;  /* 0x000000ff00067c82 */ /* 0x000fe20008000000 */
[----:B------:R-:W-:-:S03]  /*0750*/  IMAD.MOV.U32 R9, RZ, RZ, RZ ;  /* 0x000000ffff097224 */ /* 0x000fc600078e00ff */
[----:B------:R-:W-:-:S07]  /*0760*/  SHF.R.S32.HI R7, RZ, 0x1f, R8 ;  /* 0x0000001fff077819 */ /* 0x000fce0000011408 */
.L_x_11:
[----:B------:R-:W1:Y:S01]  /*0770*/  LDC R6, c[0x0][0x388] ;  /* 0x0000e200ff067b82 */ /* 0x000e620000000800 */
[----:B------:R-:W2:Y:S01]  /*0780*/  LDCU.64 UR12, c[0x0][0x380] ;  /* 0x00007000ff0c77ac */ /* 0x000ea20008000a00 */
[----:B------:R-:W-:-:S06]  /*0790*/  UMOV UR7, URZ ;  /* 0x000000ff00077c82 */ /* 0x000fcc0008000000 */
[----:B------:R-:W3:Y:S01]  /*07a0*/  LDC.64 R4, c[0x0][0x388] ;  /* 0x0000e200ff047b82 */ /* 0x000ee20000000a00 */
[----:B-1----:R-:W-:-:S05]  /*07b0*/  IMAD R6, R6, UR6, RZ ;  /* 0x0000000606067c24 */ /* 0x002fca000f8e02ff */
[----:B------:R-:W-:-:S04]  /*07c0*/  IADD3 R20, P0, PT, R8, R6, RZ ;  /* 0x0000000608147210 */ /* 0x000fc80007f1e0ff */
[----:B--23--:R-:W-:-:S09]  /*07d0*/  LEA.HI.X.SX32 R6, R6, R7, 0x1, P0 ;  /* 0x0000000706067211 */ /* 0x00cfd200000f0eff */
.L_x_10:
[----:B------:R-:W-:-:S05]  /*07e0*/  IADD3 R0, P0, PT, R20, UR7, RZ ;  /* 0x0000000714007c10 */ /* 0x000fca000ff1e0ff */
[----:B------:R-:W-:Y:S01]  /*07f0*/  IMAD.X R3, RZ, RZ, R6, P0 ;  /* 0x000000ffff037224 */ /* 0x000fe200000e0606 */
[----:B------:R-:W-:-:S04]  /*0800*/  LEA R2, P0, R0, UR12, 0x2 ;  /* 0x0000000c00027c11 */ /* 0x000fc8000f8010ff */
[----:B------:R-:W-:-:S05]  /*0810*/  LEA.HI.X R3, R0, UR13, R3, 0x2, P0 ;  /* 0x0000000d00037c11 */ /* 0x000fca00080f1403 */
[----:B0-----:R-:W2:Y:S01]  /*0820*/  LDG.E R0, desc[UR10][R2.64] ;  /* 0x0000000a02007981 */ /* 0x001ea2000c1e1900 */
[----:B------:R-:W0:Y:S01]  /*0830*/  MUFU.RCP R18, R17 ;  /* 0x0000001100127308 */ /* 0x000e220000001000 */
[----:B------:R-:W-:Y:S01]  /*0840*/  BSSY.RECONVERGENT B0, `(.L_x_8) ;  /* 0x000000b000007945 */ /* 0x000fe20003800200 */
[----:B0-----:R-:W-:-:S04]  /*0850*/  FFMA R19, -R17, R18, 1 ;  /* 0x3f80000011137423 */ /* 0x001fc80000000112 */
[----:B------:R-:W-:Y:S02]  /*0860*/  FFMA R19, R18, R19, R18 ;  /* 0x0000001312137223 */ /* 0x000fe40000000012 */
[----:B--2---:R-:W0:Y:S02]  /*0870*/  FCHK P0, R0, R17 ;  /* 0x0000001100007302 */ /* 0x004e240000000000 */
[----:B------:R-:W-:-:S04]  /*0880*/  FFMA R18, R0, R19, RZ ;  /* 0x0000001300127223 */ /* 0x000fc800000000ff */
[----:B------:R-:W-:-:S04]  /*0890*/  FFMA R24, -R17, R18, R0 ;  /* 0x0000001211187223 */ /* 0x000fc80000000100 */
[----:B------:R-:W-:Y:S01]  /*08a0*/  FFMA R18, R19, R24, R18 ;  /* 0x0000001813127223 */ /* 0x000fe20000000012 */
[----:B0-----:R-:W-:Y:S06]  /*08b0*/  @!P0 BRA `(.L_x_9) ;  /* 0x00000000000c8947 */ /* 0x001fec0003800000 */
[----:B------:R-:W-:-:S07]  /*08c0*/  MOV R2, 0x8e0 ;  /* 0x000008e000027802 */ /* 0x000fce0000000f00 */
[----:B------:R-:W-:Y:S05]  /*08d0*/  CALL.REL.NOINC `($__internal_0_$__cuda_sm3x_div_rn_noftz_f32_slowpath) ;  /* 0x0000000400087944 */ /* 0x000fea0003c00000 */
[----:B------:R-:W-:-:S07]  /*08e0*/  IMAD.MOV.U32 R18, RZ, RZ, R0 ;  /* 0x000000ffff127224 */ /* 0x000fce00078e0000 */
.L_x_9:
[----:B------:R-:W-:Y:S05]  /*08f0*/  BSYNC.RECONVERGENT B0 ;  /* 0x0000000000007941 */ /* 0x000fea0003800200 */
.L_x_8:
[----:B------:R-:W-:Y:S01]  /*0900*/  UIADD3 UR7, UPT, UPT, UR7, 0x1, URZ ;  /* 0x0000000107077890 */ /* 0x000fe2000fffe0ff */
[----:B------:R-:W-:-:S05]  /*0910*/  FADD R9, R18, R9 ;  /* 0x0000000912097221 */ /* 0x000fca0000000000 */
[----:B------:R-:W-:Y:S01]  /*0920*/  VIADD R3, R11, UR7 ;  /* 0x000000070b037c36 */ /* 0x000fe20008000000 */
[----:B------:R-:W-:-:S04]  /*0930*/  ISETP.LE.AND P0, PT, R5, UR7, PT ;  /* 0x0000000705007c0c */ /* 0x000fc8000bf03270 */
[----:B------:R-:W-:-:S13]  /*0940*/  ISETP.LT.AND P1, PT, R3, R4, PT ;  /* 0x000000040300720c */ /* 0x000fda0003f21270 */
[----:B------:R-:W-:Y:S05]  /*0950*/  @!P0 BRA P1, `(.L_x_10) ;  /* 0xfffffffc00a08947 */ /* 0x000fea000083ffff */
[----:B------:R-:W-:-:S06]  /*0960*/  UIADD3 UR6, UPT, UPT, UR6, 0x1, URZ ;  /* 0x0000000106067890 */ /* 0x000fcc000fffe0ff */
[----:B------:R-:W-:Y:S01]  /*0970*/  VIADD R3, R13, UR6 ;  /* 0x000000060d037c36 */ /* 0x000fe20008000000 */
[----:B------:R-:W-:-:S04]  /*0980*/  ISETP.LE.AND P0, PT, R5, UR6, PT ;  /* 0x0000000605007c0c */ /* 0x000fc8000bf03270 */
[----:B------:R-:W-:-:S13]  /*0990*/  ISETP.LT.AND P1, PT, R3, R4, PT ;  /* 0x000000040300720c */ /* 0x000fda0003f21270 */
[----:B------:R-:W-:Y:S05]  /*09a0*/  @!P0 BRA P1, `(.L_x_11) ;  /* 0xfffffffc00708947 */ /* 0x000fea000083ffff */
.L_x_7:
[----:B------:R-:W1:Y:S01]  /*09b0*/  LDC.64 R2, c[0x0][0x390] ;  /* 0x0000e400ff027b82 */ /* 0x000e620000000a00 */
[----:B------:R-:W-:-:S06]  /*09c0*/  UIADD3 UR5, UPT, UPT, UR5, 0x1, URZ ;  /* 0x0000000105057890 */ /* 0x000fcc000fffe0ff */
[----:B------:R-:W-:Y:S01]  /*09d0*/  ISETP.NE.AND P0, PT, R16, UR5, PT ;  /* 0x0000000510007c0c */ /* 0x000fe2000bf05270 */
[----:B-1----:R-:W-:-:S04]  /*09e0*/  IMAD.WIDE R2, R14, 0x4, R2 ;  /* 0x000000040e027825 */ /* 0x002fc800078e0202 */
[----:B------:R-:W-:Y:S01]  /*09f0*/  VIADD R14, R14, 0x1 ;  /* 0x000000010e0e7836 */ /* 0x000fe20000000000 */
[----:B0-----:R0:W-:Y:S07]  /*0a00*/  STG.E desc[UR10][R2.64], R9 ;  /* 0x0000000902007986 */ /* 0x0011ee000c10190a */
[----:B------:R-:W-:Y:S05]  /*0a10*/  @!P0 BRA `(.L_x_12) ;  /* 0x0000000000b08947 */ /* 0x000fea0003800000 */
[----:B------:R-:W-:Y:S05]  /*0a20*/  BRA `(.L_x_13) ;  /* 0xfffffffc002c7947 */ /* 0x000fea000383ffff */
.L_x_6:
[----:B------:R-:W-:Y:S02]  /*0a30*/  ISETP.GE.U32.AND P0, PT, R16, 0x8, PT ;  /* 0x000000081000780c */ /* 0x000fe40003f06070 */
[----:B------:R-:W-:-:S11]  /*0a40*/  ISETP.NE.AND P1, PT, R23, RZ, PT ;  /* 0x000000ff1700720c */ /* 0x000fd60003f25270 */
[----:B------:R-:W-:Y:S05]  /*0a50*/  @!P0 BRA `(.L_x_14) ;  /* 0x0000000000408947 */ /* 0x000fea0003800000 */
[----:B------:R-:W-:-:S07]  /*0a60*/  IMAD.MOV.U32 R0, RZ, RZ, R12 ;  /* 0x000000ffff007224 */ /* 0x000fce00078e000c */
.L_x_15:
[----:B-1----:R-:W-:Y:S02]  /*0a70*/  IMAD.U32 R2, RZ, RZ, UR8 ;  /* 0x00000008ff027e24 */ /* 0x002fe4000f8e00ff */
[----:B------:R-:W-:Y:S02]  /*0a80*/  IMAD.U32 R3, RZ, RZ, UR9 ;  /* 0x00000009ff037e24 */ /* 0x000fe4000f8e00ff */
[----:B------:R-:W-:Y:S02]  /*0a90*/  VIADD R0, R0, 0x8 ;  /* 0x0000000800007836 */ /* 0x000fe40000000000 */
[----:B------:R-:W-:-:S03]  /*0aa0*/  IMAD.WIDE R2, R14, 0x4, R2 ;  /* 0x000000040e027825 */ /* 0x000fc600078e0202 */
[----:B------:R-:W-:Y:S01]  /*0ab0*/  ISETP.NE.AND P0, PT, R0, RZ, PT ;  /* 0x000000ff0000720c */ /* 0x000fe20003f05270 */
[----:B------:R-:W-:Y:S01]  /*0ac0*/  VIADD R14, R14, 0x8 ;  /* 0x000000080e0e7836 */ /* 0x000fe20000000000 */
[----:B0-----:R1:W-:Y:S04]  /*0ad0*/  STG.E desc[UR10][R2.64+-0x10], RZ ;  /* 0xfffff0ff02007986 */ /* 0x0013e8000c10190a */
        /* <DEDUP_REMOVED lines=8> */
.L_x_14:
[----:B------:R-:W-:Y:S05]  /*0b60*/  @!P1 BRA `(.L_x_12) ;  /* 0x00000000005c9947 */ /* 0x000fea0003800000 */
[----:B------:R-:W-:Y:S01]  /*0b70*/  VIADD R0, R23, 0xffffffff ;  /* 0xffffffff17007836 */ /* 0x000fe20000000000 */
[----:B------:R-:W-:-:S04]  /*0b80*/  ISETP.NE.AND P1, PT, R22, RZ, PT ;  /* 0x000000ff1600720c */ /* 0x000fc80003f25270 */
[----:B------:R-:W-:-:S13]  /*0b90*/  ISETP.GE.U32.AND P0, PT, R0, 0x3, PT ;  /* 0x000000030000780c */ /* 0x000fda0003f06070 */
[----:B------:R-:W-:Y:S05]  /*0ba0*/  @!P0 BRA `(.L_x_16) ;  /* 0x00000000001c8947 */ /* 0x000fea0003800000 */
[----:B-1----:R-:W1:Y:S02]  /*0bb0*/  LDC.64 R2, c[0x0][0x390] ;  /* 0x0000e400ff027b82 */ /* 0x002e640000000a00 */
[----:B-1----:R-:W-:-:S04]  /*0bc0*/  IMAD.WIDE R2, R14, 0x4, R2 ;  /* 0x000000040e027825 */ /* 0x002fc800078e0202 */
[----:B------:R-:W-:Y:S01]  /*0bd0*/  VIADD R14, R14, 0x4 ;  /* 0x000000040e0e7836 */ /* 0x000fe20000000000 */
[----:B0-----:R2:W-:Y:S04]  /*0be0*/  STG.E desc[UR10][R2.64], RZ ;  /* 0x000000ff02007986 */ /* 0x0015e8000c10190a */
[----:B------:R2:W-:Y:S04]  /*0bf0*/  STG.E desc[UR10][R2.64+0x4], RZ ;  /* 0x000004ff02007986 */ /* 0x0005e8000c10190a */
[----:B------:R2:W-:Y:S04]  /*0c00*/  STG.E desc[UR10][R2.64+0x8], RZ ;  /* 0x000008ff02007986 */ /* 0x0005e8000c10190a */
[----:B------:R2:W-:Y:S02]  /*0c10*/  STG.E desc[UR10][R2.64+0xc], RZ ;  /* 0x00000cff02007986 */ /* 0x0005e4000c10190a */
.L_x_16:
[----:B------:R-:W-:Y:S05]  /*0c20*/  @!P1 BRA `(.L_x_12) ;  /* 0x00000000002c9947 */ /* 0x000fea0003800000 */
[----:B------:R-:W-:Y:S02]  /*0c30*/  ISETP.NE.AND P0, PT, R22, 0x1, PT ;  /* 0x000000011600780c */ /* 0x000fe40003f05270 */
[----:B------:R-:W-:-:S11]  /*0c40*/  ISETP.NE.AND P1, PT, R21, RZ, PT ;  /* 0x000000ff1500720c */ /* 0x000fd60003f25270 */
[----:B-12---:R-:W1:Y:S08]  /*0c50*/  @P0 LDC.64 R2, c[0x0][0x390] ;  /* 0x0000e400ff020b82 */ /* 0x006e700000000a00 */
[----:B------:R-:W2:Y:S01]  /*0c60*/  @P1 LDC.64 R4, c[0x0][0x390] ;  /* 0x0000e400ff041b82 */ /* 0x000ea20000000a00 */
[----:B-1----:R-:W-:-:S04]  /*0c70*/  @P0 IMAD.WIDE R2, R14, 0x4, R2 ;  /* 0x000000040e020825 */ /* 0x002fc800078e0202 */
[----:B------:R-:W-:Y:S01]  /*0c80*/  @P0 VIADD R14, R14, 0x2 ;  /* 0x000000020e0e0836 */ /* 0x000fe20000000000 */
[----:B0-----:R3:W-:Y:S03]  /*0c90*/  @P0 STG.E desc[UR10][R2.64], RZ ;  /* 0x000000ff02000986 */ /* 0x0017e6000c10190a */
[C---:B--2---:R-:W-:Y:S01]  /*0ca0*/  @P1 IMAD.WIDE R4, R14.reuse, 0x4, R4 ;  /* 0x000000040e041825 */ /* 0x044fe200078e0204 */
[----:B------:R3:W-:Y:S03]  /*0cb0*/  @P0 STG.E desc[UR10][R2.64+0x4], RZ ;  /* 0x000004ff02000986 */ /* 0x0007e6000c10190a */
[----:B------:R-:W-:Y:S01]  /*0cc0*/  @P1 VIADD R14, R14, 0x1 ;  /* 0x000000010e0e1836 */ /* 0x000fe20000000000 */
[----:B------:R3:W-:Y:S06]  /*0cd0*/  @P1 STG.E desc[UR10][R4.64], RZ ;  /* 0x000000ff04001986 */ /* 0x0007ec000c10190a */
.L_x_12:
[----:B------:R-:W-:Y:S05]  /*0ce0*/  @P2 BRA `(.L_x_17) ;  /* 0xfffffff8005c2947 */ /* 0x000fea000383ffff */
[----:B0-----:R-:W-:Y:S05]  /*0cf0*/  EXIT ;  /* 0x000000000000794d */ /* 0x001fea0003800000 */
        .weak           $__internal_0_$__cuda_sm3x_div_rn_noftz_f32_slowpath
        .type           $__internal_0_$__cuda_sm3x_div_rn_noftz_f32_slowpath,@function
        .size           $__internal_0_$__cuda_sm3x_div_rn_noftz_f32_slowpath,(.L_x_48 - $__internal_0_$__cuda_sm3x_div_rn_noftz_f32_slowpath)
$__internal_0_$__cuda_sm3x_div_rn_noftz_f32_slowpath:
[--C-:B------:R-:W-:Y:S01]  /*0d00*/  SHF.R.U32.HI R18, RZ, 0x17, R17.reuse ;  /* 0x00000017ff127819 */ /* 0x100fe20000011611 */
[----:B------:R-:W-:Y:S01]  /*0d10*/  BSSY.RECONVERGENT B1, `(.L_x_18) ;  /* 0x0000065000017945 */ /* 0x000fe20003800200 */
[--C-:B------:R-:W-:Y:S01]  /*0d20*/  SHF.R.U32.HI R25, RZ, 0x17, R0.reuse ;  /* 0x00000017ff197819 */ /* 0x100fe20000011600 */
[----:B------:R-:W-:Y:S01]  /*0d30*/  IMAD.MOV.U32 R24, RZ, RZ, R0 ;  /* 0x000000ffff187224 */ /* 0x000fe200078e0000 */
[----:B------:R-:W-:Y:S01]  /*0d40*/  LOP3.LUT R18, R18, 0xff, RZ, 0xc0, !PT ;  /* 0x000000ff12127812 */ /* 0x000fe200078ec0ff */
[----:B------:R-:W-:Y:S01]  /*0d50*/  IMAD.MOV.U32 R27, RZ, RZ, R17 ;  /* 0x000000ffff1b7224 */ /* 0x000fe200078e0011 */
[----:B------:R-:W-:-:S03]  /*0d60*/  LOP3.LUT R25, R25, 0xff, RZ, 0xc0, !PT ;  /* 0x000000ff19197812 */ /* 0x000fc600078ec0ff */
[----:B------:R-:W-:Y:S02]  /*0d70*/  VIADD R26, R18, 0xffffffff ;  /* 0xffffffff121a7836 */ /* 0x000fe40000000000 */
[----:B------:R-:W-:-:S03]  /*0d80*/  VIADD R28, R25, 0xffffffff ;  /* 0xffffffff191c7836 */ /* 0x000fc60000000000 */
[----:B------:R-:W-:-:S04]  /*0d90*/  ISETP.GT.U32.AND P0, PT, R26, 0xfd, PT ;  /* 0x000000fd1a00780c */ /* 0x000fc80003f04070 */
[----:B------:R-:W-:-:S13]  /*0da0*/  ISETP.GT.U32.OR P0, PT, R28, 0xfd, P0 ;  /* 0x000000fd1c00780c */ /* 0x000fda0000704470 */
[----:B------:R-:W-:Y:S01]  /*0db0*/  @!P0 IMAD.MOV.U32 R19, RZ, RZ, RZ ;  /* 0x000000ffff138224 */ /* 0x000fe200078e00ff */
[----:B------:R-:W-:Y:S06]  /*0dc0*/  @!P0 BRA `(.L_x_19) ;  /* 0x0000000000608947 */ /* 0x000fec0003800000 */
[----:B------:R-:W-:Y:S01]  /*0dd0*/  FSETP.GTU.FTZ.AND P1, PT, |R17|, +INF , PT ;  /* 0x7f8000001100780b */ /* 0x000fe20003f3c200 */
[----:B------:R-:W-:Y:S01]  /*0de0*/  IMAD.MOV.U32 R3, RZ, RZ, R17 ;  /* 0x000000ffff037224 */ /* 0x000fe200078e0011 */
[----:B------:R-:W-:-:S04]  /*0df0*/  FSETP.GTU.FTZ.AND P0, PT, |R0|, +INF , PT ;  /* 0x7f8000000000780b */ /* 0x000fc80003f1c200 */
[----:B------:R-:W-:-:S13]  /*0e00*/  PLOP3.LUT P0, PT, P0, P1, PT, 0xf8, 0x8f ;  /* 0x00000000008f781c */ /* 0x000fda0000703f70 */
[----:B------:R-:W-:Y:S05]  /*0e10*/  @P0 BRA `(.L_x_20) ;  /* 0x00000004004c0947 */ /* 0x000fea0003800000 */
[----:B------:R-:W-:-:S13]  /*0e20*/  LOP3.LUT P0, RZ, R27, 0x7fffffff, R24, 0xc8, !PT ;  /* 0x7fffffff1bff7812 */ /* 0x000fda000780c818 */
[----:B------:R-:W-:Y:S05]  /*0e30*/  @!P0 BRA `(.L_x_21) ;  /* 0x00000004003c8947 */ /* 0x000fea0003800000 */
[C---:B------:R-:W-:Y:S02]  /*0e40*/  FSETP.NEU.FTZ.AND P3, PT, |R0|.reuse, +INF , PT ;  /* 0x7f8000000000780b */ /* 0x040fe40003f7d200 */
[----:B------:R-:W-:Y:S02]  /*0e50*/  FSETP.NEU.FTZ.AND P1, PT, |R3|, +INF , PT ;  /* 0x7f8000000300780b */ /* 0x000fe40003f3d200 */
[----:B------:R-:W-:-:S11]  /*0e60*/  FSETP.NEU.FTZ.AND P0, PT, |R0|, +INF , PT ;  /* 0x7f8000000000780b */ /* 0x000fd60003f1d200 */
[----:B------:R-:W-:Y:S05]  /*0e70*/  @!P1 BRA !P3, `(.L_x_21) ;  /* 0x00000004002c9947 */ /* 0x000fea0005800000 */
[----:B------:R-:W-:-:S04]  /*0e80*/  LOP3.LUT P3, RZ, R24, 0x7fffffff, RZ, 0xc0, !PT ;  /* 0x7fffffff18ff7812 */ /* 0x000fc8000786c0ff */
[----:B------:R-:W-:-:S13]  /*0e90*/  PLOP3.LUT P1, PT, P1, P3, PT, 0x2f, 0xf2 ;  /* 0x0000000000f2781c */ /* 0x000fda0000f26577 */
[----:B------:R-:W-:Y:S05]  /*0ea0*/  @P1 BRA `(.L_x_22) ;  /* 0x0000000400181947 */ /* 0x000fea0003800000 */
[----:B------:R-:W-:-:S04]  /*0eb0*/  LOP3.LUT P1, RZ, R27, 0x7fffffff, RZ, 0xc0, !PT ;  /* 0x7fffffff1bff7812 */ /* 0x000fc8000782c0ff */
[----:B------:R-:W-:-:S13]  /*0ec0*/  PLOP3.LUT P0, PT, P0, P1, PT, 0x2f, 0xf2 ;  /* 0x0000000000f2781c */ /* 0x000fda0000702577 */
[----:B------:R-:W-:Y:S05]  /*0ed0*/  @P0 BRA `(.L_x_23) ;  /* 0x0000000400000947 */ /* 0x000fea0003800000 */
[----:B------:R-:W-:Y:S02]  /*0ee0*/  ISETP.GE.AND P0, PT, R28, RZ, PT ;  /* 0x000000ff1c00720c */ /* 0x000fe40003f06270 */
[----:B------:R-:W-:-:S11]  /*0ef0*/  ISETP.GE.AND P1, PT, R26, RZ, PT ;  /* 0x000000ff1a00720c */ /* 0x000fd60003f26270 */
[----:B------:R-:W-:Y:S02]  /*0f00*/  @P0 IMAD.MOV.U32 R19, RZ, RZ, RZ ;  /* 0x000000ffff130224 */ /* 0x000fe400078e00ff */
[----:B------:R-:W-:Y:S01]  /*0f10*/  @!P0 FFMA R24, R0, 1.84467440737095516160e+19, RZ ;  /* 0x5f80000000188823 */ /* 0x000fe200000000ff */
[----:B------:R-:W-:Y:S02]  /*0f20*/  @!P0 IMAD.MOV.U32 R19, RZ, RZ, -0x40 ;  /* 0xffffffc0ff138424 */ /* 0x000fe400078e00ff */
[----:B------:R-:W-:Y:S02]  /*0f30*/  @!P1 FFMA R27, R3, 1.84467440737095516160e+19, RZ ;  /* 0x5f800000031b9823 */ /* 0x000fe400000000ff */
[----:B------:R-:W-:-:S07]  /*0f40*/  @!P1 VIADD R19, R19, 0x40 ;  /* 0x0000004013139836 */ /* 0x000fce0000000000 */
.L_x_19:
[----:B------:R-:W-:Y:S01]  /*0f50*/  LEA R0, R18, 0xc0800000, 0x17 ;  /* 0xc080000012007811 */ /* 0x000fe200078eb8ff */
[----:B------:R-:W-:Y:S01]  /*0f60*/  VIADD R25, R25, 0xffffff81 ;  /* 0xffffff8119197836 */ /* 0x000fe20000000000 */
[----:B------:R-:W-:Y:S03]  /*0f70*/  BSSY.RECONVERGENT B2, `(.L_x_24) ;  /* 0x0000035000027945 */ /* 0x000fe60003800200 */
[----:B------:R-:W-:-:S04]  /*0f80*/  IMAD.IADD R26, R27, 0x1, -R0 ;  /* 0x000000011b1a7824 */ /* 0x000fc800078e0a00 */
[----:B------:R0:W1:Y:S01]  /*0f90*/  MUFU.RCP R0, R26 ;  /* 0x0000001a00007308 */ /* 0x0000620000001000 */
[----:B------:R-:W-:Y:S01]  /*0fa0*/  FADD.FTZ R27, -R26, -RZ ;  /* 0x800000ff1a1b7221 */ /* 0x000fe20000010100 */
[----:B0-----:R-:W-:-:S05]  /*0fb0*/  IADD3 R26, PT, PT, R25, 0x7f, -R18 ;  /* 0x0000007f191a7810 */ /* 0x001fca0007ffe812 */
[----:B------:R-:W-:Y:S02]  /*0fc0*/  IMAD.IADD R19, R26, 0x1, R19 ;  /* 0x000000011a137824 */ /* 0x000fe400078e0213 */
[----:B-1----:R-:W-:-:S04]  /*0fd0*/  FFMA R3, R0, R27, 1 ;  /* 0x3f80000000037423 */ /* 0x002fc8000000001b */
[----:B------:R-:W-:Y:S01]  /*0fe0*/  FFMA R3, R0, R3, R0 ;  /* 0x0000000300037223 */ /* 0x000fe20000000000 */
[----:B------:R-:W-:-:S04]  /*0ff0*/  IMAD R0, R25, -0x800000, R24 ;  /* 0xff80000019007824 */ /* 0x000fc800078e0218 */
[----:B------:R-:W-:-:S04]  /*1000*/  FFMA R24, R0, R3, RZ ;  /* 0x0000000300187223 */ /* 0x000fc800000000ff */
[----:B------:R-:W-:-:S04]  /*1010*/  FFMA R28, R27, R24, R0 ;  /* 0x000000181b1c7223 */ /* 0x000fc80000000000 */
[----:B------:R-:W-:-:S04]  /*1020*/  FFMA R24, R3, R28, R24 ;  /* 0x0000001c03187223 */ /* 0x000fc80000000018 */
[----:B------:R-:W-:-:S04]  /*1030*/  FFMA R27, R27, R24, R0 ;  /* 0x000000181b1b7223 */ /* 0x000fc80000000000 */
[----:B------:R-:W-:-:S05]  /*1040*/  FFMA R0, R3, R27, R24 ;  /* 0x0000001b03007223 */ /* 0x000fca0000000018 */
[----:B------:R-:W-:-:S04]  /*1050*/  SHF.R.U32.HI R18, RZ, 0x17, R0 ;  /* 0x00000017ff127819 */ /* 0x000fc80000011600 */
[----:B------:R-:W-:-:S05]  /*1060*/  LOP3.LUT R18, R18, 0xff, RZ, 0xc0, !PT ;  /* 0x000000ff12127812 */ /* 0x000fca00078ec0ff */
[----:B------:R-:W-:-:S04]  /*1070*/  IMAD.IADD R18, R18, 0x1, R19 ;  /* 0x0000000112127824 */ /* 0x000fc800078e0213 */
[----:B------:R-:W-:-:S05]  /*1080*/  VIADD R25, R18, 0xffffffff ;  /* 0xffffffff12197836 */ /* 0x000fca0000000000 */
[----:B------:R-:W-:-:S13]  /*1090*/  ISETP.GE.U32.AND P0, PT, R25, 0xfe, PT ;  /* 0x000000fe1900780c */ /* 0x000fda0003f06070 */
[----:B------:R-:W-:Y:S05]  /*10a0*/  @!P0 BRA `(.L_x_25) ;  /* 0x0000000000808947 */ /* 0x000fea0003800000 */
[----:B------:R-:W-:-:S13]  /*10b0*/  ISETP.GT.AND P0, PT, R18, 0xfe, PT ;  /* 0x000000fe1200780c */ /* 0x000fda0003f04270 */
[----:B------:R-:W-:Y:S05]  /*10c0*/  @P0 BRA `(.L_x_26) ;  /* 0x00000000006c0947 */ /* 0x000fea0003800000 */
[----:B------:R-:W-:-:S13]  /*10d0*/  ISETP.GE.AND P0, PT, R18, 0x1, PT ;  /* 0x000000011200780c */ /* 0x000fda0003f06270 */
[----:B------:R-:W-:Y:S05]  /*10e0*/  @P0 BRA `(.L_x_27) ;  /* 0x0000000000740947 */ /* 0x000fea0003800000 */
[----:B------:R-:W-:Y:S02]  /*10f0*/  ISETP.GE.AND P0, PT, R18, -0x18, PT ;  /* 0xffffffe81200780c */ /* 0x000fe40003f06270 */
[----:B------:R-:W-:-:S11]  /*1100*/  LOP3.LUT R0, R0, 0x80000000, RZ, 0xc0, !PT ;  /* 0x8000000000007812 */ /* 0x000fd600078ec0ff */
[----:B------:R-:W-:Y:S05]  /*1110*/  @!P0 BRA `(.L_x_27) ;  /* 0x0000000000688947 */ /* 0x000fea0003800000 */
[-C--:B------:R-:W-:Y:S01]  /*1120*/  FFMA.RZ R19, R3, R27.reuse, R24 ;  /* 0x0000001b03137223 */ /* 0x080fe2000000c018 */
[C---:B------:R-:W-:Y:S01]  /*1130*/  VIADD R26, R18.reuse, 0x20 ;  /* 0x00000020121a7836 */ /* 0x040fe20000000000 */
[C---:B------:R-:W-:Y:S02]  /*1140*/  ISETP.NE.AND P3, PT, R18.reuse, RZ, PT ;  /* 0x000000ff1200720c */ /* 0x040fe40003f65270 */
[----:B------:R-:W-:Y:S01]  /*1150*/  ISETP.NE.AND P1, PT, R18, RZ, PT ;  /* 0x000000ff1200720c */ /* 0x000fe20003f25270 */
[----:B------:R-:W-:Y:S01]  /*1160*/  IMAD.MOV R18, RZ, RZ, -R18 ;  /* 0x000000ffff127224 */ /* 0x000fe200078e0a12 */
[----:B------:R-:W-:Y:S01]  /*1170*/  LOP3.LUT R25, R19, 0x7fffff, RZ, 0xc0, !PT ;  /* 0x007fffff13197812 */ /* 0x000fe200078ec0ff */
[CCC-:B------:R-:W-:Y:S01]  /*1180*/  FFMA.RP R19, R3.reuse, R27.reuse, R24.reuse ;  /* 0x0000001b03137223 */ /* 0x1c0fe20000008018 */
[----:B------:R-:W-:Y:S02]  /*1190*/  FFMA.RM R24, R3, R27, R24 ;  /* 0x0000001b03187223 */ /* 0x000fe40000004018 */
[----:B------:R-:W-:-:S02]  /*11a0*/  LOP3.LUT R25, R25, 0x800000, RZ, 0xfc, !PT ;  /* 0x0080000019197812 */ /* 0x000fc400078efcff */
[----:B------:R-:W-:Y:S02]  /*11b0*/  SEL R18, R18, RZ, P3 ;  /* 0x000000ff12127207 */ /* 0x000fe40001800000 */
[----:B------:R-:W-:Y:S02]  /*11c0*/  SHF.L.U32 R26, R25, R26, RZ ;  /* 0x0000001a191a7219 */ /* 0x000fe400000006ff */
[----:B------:R-:W-:Y:S02]  /*11d0*/  FSETP.NEU.FTZ.AND P0, PT, R19, R24, PT ;  /* 0x000000181300720b */ /* 0x000fe40003f1d000 */
[----:B------:R-:W-:Y:S02]  /*11e0*/  ISETP.NE.AND P1, PT, R26, RZ, P1 ;  /* 0x000000ff1a00720c */ /* 0x000fe40000f25270 */
[----:B------:R-:W-:Y:S02]  /*11f0*/  SHF.R.U32.HI R18, RZ, R18, R25 ;  /* 0x00000012ff127219 */ /* 0x000fe40000011619 */
[----:B------:R-:W-:-:S02]  /*1200*/  PLOP3.LUT P0, PT, P0, P1, PT, 0xf8, 0x8f ;  /* 0x00000000008f781c */ /* 0x000fc40000703f70 */
[----:B------:R-:W-:Y:S02]  /*1210*/  SHF.R.U32.HI R24, RZ, 0x1, R18 ;  /* 0x00000001ff187819 */ /* 0x000fe40000011612 */
[----:B------:R-:W-:-:S04]  /*1220*/  SEL R3, RZ, 0x1, !P0 ;  /* 0x00000001ff037807 */ /* 0x000fc80004000000 */
[----:B------:R-:W-:-:S04]  /*1230*/  LOP3.LUT R3, R3, 0x1, R24, 0xf8, !PT ;  /* 0x0000000103037812 */ /* 0x000fc800078ef818 */
[----:B------:R-:W-:-:S05]  /*1240*/  LOP3.LUT R3, R3, R18, RZ, 0xc0, !PT ;  /* 0x0000001203037212 */ /* 0x000fca00078ec0ff */
[----:B------:R-:W-:-:S05]  /*1250*/  IMAD.IADD R3, R24, 0x1, R3 ;  /* 0x0000000118037824 */ /* 0x000fca00078e0203 */
[----:B------:R-:W-:Y:S01]  /*1260*/  LOP3.LUT R0, R3, R0, RZ, 0xfc, !PT ;  /* 0x0000000003007212 */ /* 0x000fe200078efcff */
[----:B------:R-:W-:Y:S06]  /*1270*/  BRA `(.L_x_27) ;  /* 0x0000000000107947 */ /* 0x000fec0003800000 */
.L_x_26:
[----:B------:R-:W-:-:S04]  /*1280*/  LOP3.LUT R0, R0, 0x80000000, RZ, 0xc0, !PT ;  /* 0x8000000000007812 */ /* 0x000fc800078ec0ff */
[----:B------:R-:W-:Y:S01]  /*1290*/  LOP3.LUT R0, R0, 0x7f800000, RZ, 0xfc, !PT ;  /* 0x7f80000000007812 */ /* 0x000fe200078efcff */
[----:B------:R-:W-:Y:S06]  /*12a0*/  BRA `(.L_x_27) ;  /* 0x0000000000047947 */ /* 0x000fec0003800000 */
.L_x_25:
[----:B------:R-:W-:-:S07]  /*12b0*/  IMAD R0, R19, 0x800000, R0 ;  /* 0x0080000013007824 */ /* 0x000fce00078e0200 */
.L_x_27:
[----:B------:R-:W-:Y:S05]  /*12c0*/  BSYNC.RECONVERGENT B2 ;  /* 0x0000000000027941 */ /* 0x000fea0003800200 */
.L_x_24:
[----:B------:R-:W-:Y:S05]  /*12d0*/  BRA `(.L_x_28) ;  /* 0x0000000000207947 */ /* 0x000fea0003800000 */
.L_x_23:
[----:B------:R-:W-:-:S04]  /*12e0*/  LOP3.LUT R0, R27, 0x80000000, R24, 0x48, !PT ;  /* 0x800000001b007812 */ /* 0x000fc800078e4818 */
[----:B------:R-:W-:Y:S01]  /*12f0*/  LOP3.LUT R0, R0, 0x7f800000, RZ, 0xfc, !PT ;  /* 0x7f80000000007812 */ /* 0x000fe200078efcff */
[----:B------:R-:W-:Y:S06]  /*1300*/  BRA `(.L_x_28) ;  /* 0x0000000000147947 */ /* 0x000fec0003800000 */
.L_x_22:
[----:B------:R-:W-:Y:S01]  /*1310*/  LOP3.LUT R0, R27, 0x80000000, R24, 0x48, !PT ;  /* 0x800000001b007812 */ /* 0x000fe200078e4818 */
[----:B------:R-:W-:Y:S06]  /*1320*/  BRA `(.L_x_28) ;  /* 0x00000000000c7947 */ /* 0x000fec0003800000 */
.L_x_21:
[----:B------:R-:W0:Y:S01]  /*1330*/  MUFU.RSQ R0, -QNAN ;  /* 0xffc0000000007908 */ /* 0x000e220000001400 */
[----:B------:R-:W-:Y:S05]  /*1340*/  BRA `(.L_x_28) ;  /* 0x0000000000047947 */ /* 0x000fea0003800000 */
.L_x_20:
[----:B------:R-:W-:-:S07]  /*1350*/  FADD.FTZ R0, R0, R3 ;  /* 0x0000000300007221 */ /* 0x000fce0000010000 */
.L_x_28:
[----:B------:R-:W-:Y:S05]  /*1360*/  BSYNC.RECONVERGENT B1 ;  /* 0x0000000000017941 */ /* 0x000fea0003800200 */
.L_x_18:
[----:B------:R-:W-:-:S04]  /*1370*/  IMAD.MOV.U32 R3, RZ, RZ, 0x0 ;  /* 0x00000000ff037424 */ /* 0x000fc800078e00ff */
[----:B0-----:R-:W-:Y:S05]  /*1380*/  RET.REL.NODEC R2 `(_Z16meanpool_forwardPfiiS_) ;  /* 0xffffffec021c7950 */ /* 0x001fea0003c3ffff */
.L_x_29:
[----:B------:R-:W-:-:S00]  /*1390*/  BRA `(.L_x_29) ;  /* 0xfffffffc00fc7947 */ /* 0x000fc0000383ffff */
[----:B------:R-:W-:-:S00]  /*13a0*/  NOP ;  /* 0x0000000000007918 */ /* 0x000fc00000000000 */
        /* <DEDUP_REMOVED lines=13> */
.L_x_48:


//--------------------- .text._Z15maxpool_forwardPfiiS_Pi --------------------------
	.section	.text._Z15maxpool_forwardPfiiS_Pi,"ax",@progbits
	.align	128
        .global         _Z15maxpool_forwardPfiiS_Pi
        .type           _Z15maxpool_forwardPfiiS_Pi,@function
        .size           _Z15maxpool_forwardPfiiS_Pi,(.L_x_50 - _Z15maxpool_forwardPfiiS_Pi)
        .other          _Z15maxpool_forwardPfiiS_Pi,@"STO_CUDA_ENTRY STV_DEFAULT"
_Z15maxpool_forwardPfiiS_Pi:
.text._Z15maxpool_forwardPfiiS_Pi:
[----:B------:R-:W-:Y:S08]  /*0000*/  LDC R1, c[0x0][0x37c] ;  /* 0x0000df00ff017b82 */ /* 0x000ff00000000800 */
[----:B------:R-:W0:Y:S08]  /*0010*/  LDC.64 R4, c[0x0][0x388] ;  /* 0x0000e200ff047b82 */ /* 0x000e300000000a00 */
[----:B------:R-:W1:Y:S01]  /*0020*/  S2UR UR4, SR_CTAID.X ;  /* 0x00000000000479c3 */ /* 0x000e620000002500 */
        /* <DEDUP_REMOVED lines=9> */
[----:B------:R-:W-:Y:S02]  /*00c0*/  IMAD.HI.U32 R3, R3, R9, R2 ;  /* 0x0000000903037227 */ /* 0x000fe400078e0002 */
[----:B------:R-:W1:Y:S04]  /*00d0*/  LDC R2, c[0x0][0x360] ;  /* 0x0000d800ff027b82 */ /* 0x000e680000000800 */
[----:B------:R-:W-:-:S04]  /*00e0*/  IMAD.HI.U32 R3, R3, R6, RZ ;  /* 0x0000000603037227 */ /* 0x000fc800078e00ff */
[----:B------:R-:W-:-:S04]  /*00f0*/  IMAD.MOV R0, RZ, RZ, -R3 ;  /* 0x000000ffff007224 */ /* 0x000fc800078e0a03 */
[----:B------:R-:W-:-:S05]  /*0100*/  IMAD R0, R7, R0, R6 ;  /* 0x0000000007007224 */ /* 0x000fca00078e0206 */
[----:B------:R-:W-:-:S13]  /*0110*/  ISETP.GT.U32.AND P1, PT, R7, R0, PT ;  /* 0x000000000700720c */ /* 0x000fda0003f24070 */
[-C--:B------:R-:W-:Y:S01]  /*0120*/  @!P1 IADD3 R0, PT, PT, R0, -R7.reuse, RZ ;  /* 0x8000000700009210 */ /* 0x080fe20007ffe0ff */
[----:B------:R-:W-:Y:S01]  /*0130*/  @!P1 VIADD R3, R3, 0x1 ;  /* 0x0000000103039836 */ /* 0x000fe20000000000 */
[----:B------:R-:W-:Y:S02]  /*0140*/  ISETP.NE.AND P1, PT, R5, RZ, PT ;  /* 0x000000ff0500720c */ /* 0x000fe40003f25270 */
[----:B------:R-:W-:Y:S02]  /*0150*/  ISETP.GE.U32.AND P0, PT, R0, R7, PT ;  /* 0x000000070000720c */ /* 0x000fe40003f06070 */
[----:B------:R-:W-:Y:S01]  /*0160*/  LOP3.LUT R0, R4, R5, RZ, 0x3c, !PT ;  /* 0x0000000504007212 */ /* 0x000fe200078e3cff */
[----:B------:R-:W1:Y:S03]  /*0170*/  S2R R7, SR_TID.X ;  /* 0x0000000000077919 */ /* 0x000e660000002100 */
[----:B------:R-:W-:-:S07]  /*0180*/  ISETP.GE.AND P2, PT, R0, RZ, PT ;  /* 0x000000ff0000720c */ /* 0x000fce0003f46270 */
[----:B------:R-:W-:-:S06]  /*0190*/  @P0 VIADD R3, R3, 0x1 ;  /* 0x0000000103030836 */ /* 0x000fcc0000000000 */
[----:B------:R-:W-:Y:S01]  /*01a0*/  @!P2 IMAD.MOV R3, RZ, RZ, -R3 ;  /* 0x000000ffff03a224 */ /* 0x000fe200078e0a03 */
[----:B------:R-:W-:-:S04]  /*01b0*/  @!P1 LOP3.LUT R3, RZ, R5, RZ, 0x33, !PT ;  /* 0x00000005ff039212 */ /* 0x000fc800078e33ff */
[----:B------:R-:W-:-:S05]  /*01c0*/  IADD3 R0, PT, PT, -R3, RZ, RZ ;  /* 0x000000ff03007210 */ /* 0x000fca0007ffe1ff */
[----:B------:R-:W-:Y:S02]  /*01d0*/  IMAD R4, R5, R0, R4 ;  /* 0x0000000005047224 */ /* 0x000fe400078e0204 */
[----:B------:R-:W-:-:S03]  /*01e0*/  VIADD R0, R3, 0x1 ;  /* 0x0000000103007836 */ /* 0x000fc60000000000 */
[----:B------:R-:W-:-:S13]  /*01f0*/  ISETP.NE.AND P0, PT, R4, RZ, PT ;  /* 0x000000ff0400720c */ /* 0x000fda0003f05270 */
[----:B------:R-:W-:Y:S02]  /*0200*/  @!P0 IMAD.MOV R0, RZ, RZ, R3 ;  /* 0x000000ffff008224 */ /* 0x000fe400078e0203 */
[----:B-1----:R-:W-:-:S03]  /*0210*/  IMAD R3, R2, UR4, R7 ;  /* 0x0000000402037c24 */ /* 0x002fc6000f8e0207 */
        /* <DEDUP_REMOVED lines=11> */
[----:B------:R-:W-:Y:S01]  /*02d0*/  VIADD R3, R8, 0xffffffff ;  /* 0xffffffff08037836 */ /* 0x000fe20000000000 */
[----:B------:R-:W-:-:S04]  /*02e0*/  LOP3.LUT R11, R0, 0x7ffffff8, RZ, 0xc0, !PT ;  /* 0x7ffffff8000b7812 */ /* 0x000fc800078ec0ff */
[----:B------:R-:W-:-:S13]  /*02f0*/  ISETP.GE.U32.AND P1, PT, R3, 0x3, PT ;  /* 0x000000030300780c */ /* 0x000fda0003f26070 */
.L_x_35:
[----:B------:R-:W-:Y:S02]  /*0300*/  ISETP.GE.U32.AND P3, PT, R0, 0x8, PT ;  /* 0x000000080000780c */ /* 0x000fe40003f66070 */
[----:B------:R-:W-:-:S11]  /*0310*/  ISETP.NE.AND P2, PT, R8, RZ, PT ;  /* 0x000000ff0800720c */ /* 0x000fd60003f45270 */
[----:B-12-4-:R-:W-:Y:S05]  /*0320*/  @!P3 BRA `(.L_x_31) ;  /* 0x000000000040b947 */ /* 0x016fea0003800000 */
[----:B------:R-:W1:Y:S01]  /*0330*/  LDC.64 R6, c[0x0][0x390] ;  /* 0x0000e400ff067b82 */ /* 0x000e620000000a00 */
[----:B------:R-:W-:Y:S01]  /*0340*/  HFMA2 R3, -RZ, RZ, -6.109375, 2 ;  /* 0xc61c4000ff037431 */ /* 0x000fe200000001ff */
[----:B------:R-:W-:-:S06]  /*0350*/  UMOV UR5, URZ ;  /* 0x000000ff00057c82 */ /* 0x000fcc0008000000 */
.L_x_32:
[----:B------:R-:W-:Y:S01]  /*0360*/  UIADD3 UR5, UPT, UPT, UR5, 0x8, URZ ;  /* 0x0000000805057890 */ /* 0x000fe2000fffe0ff */
[----:B-12---:R-:W-:-:S04]  /*0370*/  IMAD.WIDE R4, R2, 0x4, R6 ;  /* 0x0000000402047825 */ /* 0x006fc800078e0206 */
[----:B------:R-:W-:Y:S01]  /*0380*/  VIADD R2, R2, 0x8 ;  /* 0x0000000802027836 */ /* 0x000fe20000000000 */
[----:B------:R-:W-:Y:S01]  /*0390*/  ISETP.NE.AND P3, PT, R11, UR5, PT ;  /* 0x000000050b007c0c */ /* 0x000fe2000bf65270 */
[----:B0-----:R2:W-:Y:S04]  /*03a0*/  STG.E desc[UR8][R4.64], R3 ;  /* 0x0000000304007986 */ /* 0x0015e8000c101908 */
[----:B------:R2:W-:Y:S04]  /*03b0*/  STG.E desc[UR8][R4.64+0x4], R3 ;  /* 0x0000040304007986 */ /* 0x0005e8000c101908 */
[----:B------:R2:W-:Y:S04]  /*03c0*/  STG.E desc[UR8][R4.64+0x8], R3 ;  /* 0x0000080304007986 */ /* 0x0005e8000c101908 */
[----:B------:R2:W-:Y:S04]  /*03d0*/  STG.E desc[UR8][R4.64+0xc], R3 ;  /* 0x00000c0304007986 */ /* 0x0005e8000c101908 */
[----:B------:R2:W-:Y:S04]  /*03e0*/  STG.E desc[UR8][R4.64+0x10], R3 ;  /* 0x0000100304007986 */ /* 0x0005e8000c101908 */
[----:B------:R2:W-:Y:S04]  /*03f0*/  STG.E desc[UR8][R4.64+0x14], R3 ;  /* 0x0000140304007986 */ /* 0x0005e8000c101908 */
[----:B------:R2:W-:Y:S04]  /*0400*/  STG.E desc[UR8][R4.64+0x18], R3 ;  /* 0x0000180304007986 */ /* 0x0005e8000c101908 */
[----:B------:R2:W-:Y:S01]  /*0410*/  STG.E desc[UR8][R4.64+0x1c], R3 ;  /* 0x00001c0304007986 */ /* 0x0005e2000c101908 */
[----:B------:R-:W-:Y:S05]  /*0420*/  @P3 BRA `(.L_x_32) ;  /* 0xfffffffc00cc3947 */ /* 0x000fea000383ffff */
.L_x_31:
[----:B------:R-:W-:Y:S05]  /*0430*/  @!P2 BRA `(.L_x_33) ;  /* 0x00000000005ca947 */ /* 0x000fea0003800000 */
[----:B------:R-:W-:Y:S01]  /*0440*/  ISETP.NE.AND P2, PT, R10, RZ, PT ;  /* 0x000000ff0a00720c */ /* 0x000fe20003f45270 */
[----:B------:R-:W-:-:S12]  /*0450*/  @!P1 BRA `(.L_x_34) ;  /* 0x0000000000209947 */ /* 0x000fd80003800000 */
[----:B--2---:R-:W1:Y:S01]  /*0460*/  LDC.64 R4, c[0x0][0x390] ;  /* 0x0000e400ff047b82 */ /* 0x004e620000000a00 */
[----:B------:R-:W-:Y:S02]  /*0470*/  IMAD.MOV.U32 R3, RZ, RZ, -0x39e3c000 ;  /* 0xc61c4000ff037424 */ /* 0x000fe400078e00ff */
[----:B-1----:R-:W-:-:S04]  /*0480*/  IMAD.WIDE R4, R2, 0x4, R4 ;  /* 0x0000000402047825 */ /* 0x002fc800078e0204 */
[----:B------:R-:W-:Y:S01]  /*0490*/  VIADD R2, R2, 0x4 ;  /* 0x0000000402027836 */ /* 0x000fe20000000000 */
[----:B0-----:R1:W-:Y:S04]  /*04a0*/  STG.E desc[UR8][R4.64], R3 ;  /* 0x0000000304007986 */ /* 0x0013e8000c101908 */
[----:B------:R1:W-:Y:S04]  /*04b0*/  STG.E desc[UR8][R4.64+0x4], R3 ;  /* 0x0000040304007986 */ /* 0x0003e8000c101908 */
[----:B------:R1:W-:Y:S04]  /*04c0*/  STG.E desc[UR8][R4.64+0x8], R3 ;  /* 0x0000080304007986 */ /* 0x0003e8000c101908 */
[----:B------:R1:W-:Y:S02]  /*04d0*/  STG.E desc[UR8][R4.64+0xc], R3 ;  /* 0x00000c0304007986 */ /* 0x0003e4000c101908 */
.L_x_34:
[----:B------:R-:W-:Y:S05]  /*04e0*/  @!P2 BRA `(.L_x_33) ;  /* 0x000000000030a947 */ /* 0x000fea0003800000 */
[----:B------:R-:W-:Y:S01]  /*04f0*/  ISETP.NE.AND P2, PT, R10, 0x1, PT ;  /* 0x000000010a00780c */ /* 0x000fe20003f45270 */
[----:B------:R-:W3:Y:S01]  /*0500*/  @P0 LDC.64 R6, c[0x0][0x390] ;  /* 0x0000e400ff060b82 */ /* 0x000ee20000000a00 */
[----:B------:R-:W-:-:S11]  /*0510*/  @P0 IMAD.MOV.U32 R9, RZ, RZ, -0x39e3c000 ;  /* 0xc61c4000ff090424 */ /* 0x000fd600078e00ff */
[----:B-12---:R-:W1:Y:S01]  /*0520*/  @P2 LDC.64 R4, c[0x0][0x390] ;  /* 0x0000e400ff042b82 */ /* 0x006e620000000a00 */
[----:B------:R-:W-:Y:S02]  /*0530*/  @P2 IMAD.MOV.U32 R3, RZ, RZ, -0x39e3c000 ;  /* 0xc61c4000ff032424 */ /* 0x000fe400078e00ff */
[C---:B-1----:R-:W-:Y:S01]  /*0540*/  @P2 IMAD.WIDE R4, R2.reuse, 0x4, R4 ;  /* 0x0000000402042825 */ /* 0x042fe200078e0204 */
[----:B------:R-:W-:-:S04]  /*0550*/  @P2 IADD3 R2, PT, PT, R2, 0x2, RZ ;  /* 0x0000000202022810 */ /* 0x000fc80007ffe0ff */
[----:B0-----:R4:W-:Y:S01]  /*0560*/  @P2 STG.E desc[UR8][R4.64], R3 ;  /* 0x0000000304002986 */ /* 0x0019e2000c101908 */
[----:B---3--:R-:W-:-:S03]  /*0570*/  @P0 IMAD.WIDE R6, R2, 0x4, R6 ;  /* 0x0000000402060825 */ /* 0x008fc600078e0206 */
[----:B------:R4:W-:Y:S01]  /*0580*/  @P2 STG.E desc[UR8][R4.64+0x4], R3 ;  /* 0x0000040304002986 */ /* 0x0009e2000c101908 */
[----:B------:R-:W-:-:S03]  /*0590*/  @P0 VIADD R2, R2, 0x1 ;  /* 0x0000000102020836 */ /* 0x000fc60000000000 */
[----:B------:R4:W-:Y:S04]  /*05a0*/  @P0 STG.E desc[UR8][R6.64], R9 ;  /* 0x0000000906000986 */ /* 0x0009e8000c101908 */
.L_x_33:
[----:B------:R-:W-:-:S06]  /*05b0*/  UIADD3 UR4, UPT, UPT, UR4, 0x1, URZ ;  /* 0x0000000104047890 */ /* 0x000fcc000fffe0ff */
[----:B------:R-:W-:-:S13]  /*05c0*/  ISETP.NE.AND P2, PT, R0, UR4, PT ;  /* 0x0000000400007c0c */ /* 0x000fda000bf45270 */
[----:B0-----:R-:W-:Y:S05]  /*05d0*/  @!P2 EXIT ;  /* 0x000000000000a94d */ /* 0x001fea0003800000 */
[----:B------:R-:W-:Y:S05]  /*05e0*/  BRA `(.L_x_35) ;  /* 0xfffffffc00447947 */ /* 0x000fea000383ffff */
.L_x_30:
[C---:B------:R-:W-:Y:S01]  /*05f0*/  LOP3.LUT R4, R0.reuse, 0x7ffffff8, RZ, 0xc0, !PT ;  /* 0x7ffffff800047812 */ /* 0x040fe200078ec0ff */
[----:B------:R-:W-:Y:S01]  /*0600*/  UMOV UR4, URZ ;  /* 0x000000ff00047c82 */ /* 0x000fe20008000000 */
[----:B------:R-:W-:Y:S02]  /*0610*/  LOP3.LUT R14, R0, 0x7, RZ, 0xc0, !PT ;  /* 0x00000007000e7812 */ /* 0x000fe400078ec0ff */
[----:B------:R-:W-:-:S07]  /*0620*/  IADD3 R4, PT, PT, -R4, RZ, RZ ;  /* 0x000000ff04047210 */ /* 0x000fce0007ffe1ff */
.L_x_46:
[----:B-1-34-:R-:W1:Y:S02]  /*0630*/  LDC.64 R10, c[0x0][0x388] ;  /* 0x0000e200ff0a7b82 */ /* 0x01ae640000000a00 */
[----:B-1----:R-:W-:Y:S01]  /*0640*/  IMAD R11, R11, UR4, RZ ;  /* 0x000000040b0b7c24 */ /* 0x002fe2000f8e02ff */
[----:B------:R-:W-:-:S04]  /*0650*/  UIADD3 UR4, UPT, UPT, UR4, 0x1, URZ ;  /* 0x0000000104047890 */ /* 0x000fc8000fffe0ff */
[----:B------:R-:W-:Y:S02]  /*0660*/  ISETP.GE.AND P1, PT, R11, R10, PT ;  /* 0x0000000a0b00720c */ /* 0x000fe40003f26270 */
[----:B------:R-:W-:-:S11]  /*0670*/  ISETP.NE.AND P0, PT, R0, UR4, PT ;  /* 0x0000000400007c0c */ /* 0x000fd6000bf05270 */
[----:B0-----:R-:W-:Y:S05]  /*0680*/  @P1 BRA `(.L_x_36) ;  /* 0x0000000000c41947 */ /* 0x001fea0003800000 */
[----:B------:R-:W-:Y:S01]  /*0690*/  IMAD R9, R3, R10, R11 ;  /* 0x0000000a03097224 */ /* 0x000fe200078e020b */
[----:B------:R-:W-:-:S06]  /*06a0*/  UMOV UR5, URZ ;  /* 0x000000ff00057c82 */ /* 0x000fcc0008000000 */
.L_x_41:
[----:B0-----:R-:W1:Y:S01]  /*06b0*/  LDC.64 R12, c[0x0][0x388] ;  /* 0x0000e200ff0c7b82 */ /* 0x001e620000000a00 */
[----:B------:R-:W-:Y:S02]  /*06c0*/  IMAD.MOV.U32 R8, RZ, RZ, -0x39e3c000 ;  /* 0xc61c4000ff087424 */ /* 0x000fe400078e00ff */
[----:B-1----:R-:W-:-:S05]  /*06d0*/  IMAD R13, R13, UR5, RZ ;  /* 0x000000050d0d7c24 */ /* 0x002fca000f8e02ff */
[----:B------:R-:W-:-:S13]  /*06e0*/  ISETP.GE.AND P1, PT, R13, R12, PT ;  /* 0x0000000c0d00720c */ /* 0x000fda0003f26270 */
[----:B------:R-:W-:Y:S05]  /*06f0*/  @P1 BRA `(.L_x_37) ;  /* 0x00000000007c1947 */ /* 0x000fea0003800000 */
[----:B------:R-:W-:Y:S01]  /*0700*/  IMAD R15, R9, R12, R13 ;  /* 0x0000000c090f7224 */ /* 0x000fe200078e020d */
[----:B------:R-:W-:Y:S01]  /*0710*/  UMOV UR6, URZ ;  /* 0x000000ff00067c82 */ /* 0x000fe20008000000 */
[----:B------:R-:W-:-:S03]  /*0720*/  IMAD.MOV.U32 R8, RZ, RZ, -0x39e3c000 ;  /* 0xc61c4000ff087424 */ /* 0x000fc600078e00ff */
[----:B------:R-:W-:-:S07]  /*0730*/  SHF.R.S32.HI R17, RZ, 0x1f, R15 ;  /* 0x0000001fff117819 */ /* 0x000fce000001140f */
.L_x_39:
[----:B------:R-:W1:Y:S01]  /*0740*/  LDC R19, c[0x0][0x388] ;  /* 0x0000e200ff137b82 */ /* 0x000e620000000800 */
[----:B------:R-:W2:Y:S01]  /*0750*/  LDCU.64 UR10, c[0x0][0x380] ;  /* 0x00007000ff0a77ac */ /* 0x000ea20008000a00 */
[----:B------:R-:W-:-:S06]  /*0760*/  UMOV UR7, URZ ;  /* 0x000000ff00077c82 */ /* 0x000fcc0008000000 */
[----:B------:R-:W3:Y:S01]  /*0770*/  LDC R21, c[0x0][0x38c] ;  /* 0x0000e300ff157b82 */ /* 0x000ee20000000800 */
[----:B-1----:R-:W-:-:S04]  /*0780*/  IMAD R6, R19, UR6, RZ ;  /* 0x0000000613067c24 */ /* 0x002fc8000f8e02ff */
[C---:B------:R-:W-:Y:S01]  /*0790*/  IMAD.IADD R20, R15.reuse, 0x1, R6 ;  /* 0x000000010f147824 */ /* 0x040fe200078e0206 */
[----:B------:R-:W-:-:S04]  /*07a0*/  IADD3 R18, P1, PT, R15, R6, RZ ;  /* 0x000000060f127210 */ /* 0x000fc80007f3e0ff */
[----:B--23--:R-:W-:-:S09]  /*07b0*/  LEA.HI.X.SX32 R16, R6, R17, 0x1, P1 ;  /* 0x0000001106107211 */ /* 0x00cfd200008f0eff */
.L_x_38:
[----:B------:R-:W-:-:S04]  /*07c0*/  IADD3 R7, P1, PT, R18, UR7, RZ ;  /* 0x0000000712077c10 */ /* 0x000fc8000ff3e0ff */
[----:B------:R-:W-:Y:S02]  /*07d0*/  IADD3.X R10, PT, PT, RZ, R16, RZ, P1, !PT ;  /* 0x00000010ff0a7210 */ /* 0x000fe40000ffe4ff */
[----:B------:R-:W-:-:S04]  /*07e0*/  LEA R6, P1, R7, UR10, 0x2 ;  /* 0x0000000a07067c11 */ /* 0x000fc8000f8210ff */
[----:B------:R-:W-:-:S06]  /*07f0*/  LEA.HI.X R7, R7, UR11, R10, 0x2, P1 ;  /* 0x0000000b07077c11 */ /* 0x000fcc00088f140a */
[----:B0-----:R-:W2:Y:S01]  /*0800*/  LDG.E R7, desc[UR8][R6.64] ;  /* 0x0000000806077981 */ /* 0x001ea2000c1e1900 */
[----:B------:R-:W-:Y:S01]  /*0810*/  VIADD R10, R20, UR7 ;  /* 0x00000007140a7c36 */ /* 0x000fe20008000000 */
[----:B------:R-:W-:-:S06]  /*0820*/  UIADD3 UR7, UPT, UPT, UR7, 0x1, URZ ;  /* 0x0000000107077890 */ /* 0x000fcc000fffe0ff */
[----:B------:R-:W-:Y:S01]  /*0830*/  VIADD R12, R13, UR7 ;  /* 0x000000070d0c7c36 */ /* 0x000fe20008000000 */
[----:B------:R-:W-:-:S04]  /*0840*/  ISETP.LE.AND P2, PT, R21, UR7, PT ;  /* 0x0000000715007c0c */ /* 0x000fc8000bf43270 */
[----:B------:R-:W-:Y:S02]  /*0850*/  ISETP.LT.AND P3, PT, R12, R19, PT ;  /* 0x000000130c00720c */ /* 0x000fe40003f61270 */
[----:B--2---:R-:W-:-:S04]  /*0860*/  FSETP.GT.AND P1, PT, R7, R8, PT ;  /* 0x000000080700720b */ /* 0x004fc80003f24000 */
[----:B------:R-:W-:Y:S02]  /*0870*/  SEL R5, R10, R5, P1 ;  /* 0x000000050a057207 */ /* 0x000fe40000800000 */
[----:B------:R-:W-:-:S05]  /*0880*/  FSEL R8, R7, R8, P1 ;  /* 0x0000000807087208 */ /* 0x000fca0000800000 */
[----:B------:R-:W-:Y:S05]  /*0890*/  @!P2 BRA P3, `(.L_x_38) ;  /* 0xfffffffc00c8a947 */ /* 0x000fea000183ffff */
[----:B------:R-:W-:-:S06]  /*08a0*/  UIADD3 UR6, UPT, UPT, UR6, 0x1, URZ ;  /* 0x0000000106067890 */ /* 0x000fcc000fffe0ff */
[----:B------:R-:W-:Y:S01]  /*08b0*/  VIADD R6, R11, UR6 ;  /* 0x000000060b067c36 */ /* 0x000fe20008000000 */
[----:B------:R-:W-:-:S04]  /*08c0*/  ISETP.LE.AND P1, PT, R21, UR6, PT ;  /* 0x0000000615007c0c */ /* 0x000fc8000bf23270 */
[----:B------:R-:W-:-:S13]  /*08d0*/  ISETP.LT.AND P2, PT, R6, R19, PT ;  /* 0x000000130600720c */ /* 0x000fda0003f41270 */
[----:B------:R-:W-:Y:S05]  /*08e0*/  @!P1 BRA P2, `(.L_x_39) ;  /* 0xfffffffc00949947 */ /* 0x000fea000103ffff */
.L_x_37:
[----:B------:R-:W1:Y:S01]  /*08f0*/  LDC.64 R6, c[0x0][0x390] ;  /* 0x0000e400ff067b82 */ /* 0x000e620000000a00 */
[----:B------:R-:W-:-:S06]  /*0900*/  UIADD3 UR5, UPT, UPT, UR5, 0x1, URZ ;  /* 0x0000000105057890 */ /* 0x000fcc000fffe0ff */
[----:B------:R-:W-:Y:S01]  /*0910*/  ISETP.NE.AND P1, PT, R0, UR5, PT ;  /* 0x0000000500007c0c */ /* 0x000fe2000bf25270 */
[----:B------:R-:W2:Y:S01]  /*0920*/  LDC.64 R12, c[0x0][0x398] ;  /* 0x0000e600ff0c7b82 */ /* 0x000ea20000000a00 */
[----:B-1----:R-:W-:-:S05]  /*0930*/  IMAD.WIDE R6, R2, 0x4, R6 ;  /* 0x0000000402067825 */ /* 0x002fca00078e0206 */
[----:B0-----:R0:W-:Y:S01]  /*0940*/  STG.E desc[UR8][R6.64], R8 ;  /* 0x0000000806007986 */ /* 0x0011e2000c101908 */
[C---:B--2---:R-:W-:Y:S01]  /*0950*/  IMAD.WIDE R12, R2.reuse, 0x4, R12 ;  /* 0x00000004020c7825 */ /* 0x044fe200078e020c */
[----:B------:R-:W-:-:S04]  /*0960*/  IADD3 R2, PT, PT, R2, 0x1, RZ ;  /* 0x0000000102027810 */ /* 0x000fc80007ffe0ff */
[----:B------:R0:W-:Y:S01]  /*0970*/  STG.E desc[UR8][R12.64], R5 ;  /* 0x000000050c007986 */ /* 0x0001e2000c101908 */
[----:B------:R-:W-:Y:S05]  /*0980*/  @!P1 BRA `(.L_x_40) ;  /* 0x0000000400249947 */ /* 0x000fea0003800000 */
[----:B------:R-:W-:Y:S05]  /*0990*/  BRA `(.L_x_41) ;  /* 0xfffffffc00447947 */ /* 0x000fea000383ffff */
.L_x_36:
[----:B------:R-:W-:Y:S02]  /*09a0*/  ISETP.GE.U32.AND P1, PT, R0, 0x8, PT ;  /* 0x000000080000780c */ /* 0x000fe40003f26070 */
[----:B------:R-:W-:-:S11]  /*09b0*/  ISETP.NE.AND P2, PT, R14, RZ, PT ;  /* 0x000000ff0e00720c */ /* 0x000fd60003f45270 */
[----:B------:R-:W-:Y:S05]  /*09c0*/  @!P1 BRA `(.L_x_42) ;  /* 0x0000000000689947 */ /* 0x000fea0003800000 */
[----:B------:R-:W1:Y:S01]  /*09d0*/  LDC.64 R8, c[0x0][0x390] ;  /* 0x0000e400ff087b82 */ /* 0x000e620000000a00 */
[----:B------:R-:W-:-:S07]  /*09e0*/  IMAD.MOV.U32 R15, RZ, RZ, R4 ;  /* 0x000000ffff0f7224 */ /* 0x000fce00078e0004 */
[----:B------:R-:W2:Y:S02]  /*09f0*/  LDC.64 R12, c[0x0][0x398] ;  /* 0x0000e600ff0c7b82 */ /* 0x000ea40000000a00 */
.L_x_43:
[----:B---3--:R-:W-:Y:S02]  /*0a00*/  IMAD.MOV.U32 R17, RZ, RZ, -0x39e3c000 ;  /* 0xc61c4000ff117424 */ /* 0x008fe400078e00ff */
[----:B-1----:R-:W-:-:S04]  /*0a10*/  IMAD.WIDE R10, R2, 0x4, R8 ;  /* 0x00000004020a7825 */ /* 0x002fc800078e0208 */
[C---:B--2---:R-:W-:Y:S01]  /*0a20*/  IMAD.WIDE R6, R2.reuse, 0x4, R12 ;  /* 0x0000000402067825 */ /* 0x044fe200078e020c */
[----:B0-----:R3:W-:Y:S01]  /*0a30*/  STG.E desc[UR8][R10.64], R17 ;  /* 0x000000110a007986 */ /* 0x0017e2000c101908 */
[----:B------:R-:W-:Y:S02]  /*0a40*/  IADD3 R2, PT, PT, R2, 0x8, RZ ;  /* 0x0000000802027810 */ /* 0x000fe40007ffe0ff */
[----:B------:R-:W-:Y:S01]  /*0a50*/  VIADD R15, R15, 0x8 ;  /* 0x000000080f0f7836 */ /* 0x000fe20000000000 */
[----:B------:R3:W-:Y:S04]  /*0a60*/  STG.E desc[UR8][R6.64], R5 ;  /* 0x0000000506007986 */ /* 0x0007e8000c101908 */
[----:B------:R3:W-:Y:S01]  /*0a70*/  STG.E desc[UR8][R10.64+0x4], R17 ;  /* 0x000004110a007986 */ /* 0x0007e2000c101908 */
[----:B------:R-:W-:-:S03]  /*0a80*/  ISETP.NE.AND P1, PT, R15, RZ, PT ;  /* 0x000000ff0f00720c */ /* 0x000fc60003f25270 */
[----:B------:R3:W-:Y:S04]  /*0a90*/  STG.E desc[UR8][R6.64+0x4], R5 ;  /* 0x0000040506007986 */ /* 0x0007e8000c101908 */
        /* <DEDUP_REMOVED lines=13> */
.L_x_42:
[----:B------:R-:W-:Y:S05]  /*0b70*/  @!P2 BRA `(.L_x_40) ;  /* 0x0000000000a8a947 */ /* 0x000fea0003800000 */
[----:B---3--:R-:W-:Y:S01]  /*0b80*/  VIADD R6, R14, 0xffffffff ;  /* 0xffffffff0e067836 */ /* 0x008fe20000000000 */
[----:B------:R-:W-:-:S04]  /*0b90*/  LOP3.LUT P2, R12, R0, 0x3, RZ, 0xc0, !PT ;  /* 0x00000003000c7812 */ /* 0x000fc8000784c0ff */
[----:B------:R-:W-:-:S13]  /*0ba0*/  ISETP.GE.U32.AND P1, PT, R6, 0x3, PT ;  /* 0x000000030600780c */ /* 0x000fda0003f26070 */
[----:B------:R-:W-:Y:S05]  /*0bb0*/  @!P1 BRA `(.L_x_44) ;  /* 0x0000000000389947 */ /* 0x000fea0003800000 */
[----:B------:R-:W1:Y:S01]  /*0bc0*/  LDC.64 R6, c[0x0][0x390] ;  /* 0x0000e400ff067b82 */ /* 0x000e620000000a00 */
[----:B------:R-:W-:-:S07]  /*0bd0*/  IMAD.MOV.U32 R13, RZ, RZ, -0x39e3c000 ;  /* 0xc61c4000ff0d7424 */ /* 0x000fce00078e00ff */
[----:B------:R-:W2:Y:S01]  /*0be0*/  LDC.64 R10, c[0x0][0x398] ;  /* 0x0000e600ff0a7b82 */ /* 0x000ea20000000a00 */
[----:B-1----:R-:W-:-:S05]  /*0bf0*/  IMAD.WIDE R8, R2, 0x4, R6 ;  /* 0x0000000402087825 */ /* 0x002fca00078e0206 */
[----:B0-----:R1:W-:Y:S01]  /*0c00*/  STG.E desc[UR8][R8.64], R13 ;  /* 0x0000000d08007986 */ /* 0x0013e2000c101908 */
[C---:B--2---:R-:W-:Y:S01]  /*0c10*/  IMAD.WIDE R6, R2.reuse, 0x4, R10 ;  /* 0x0000000402067825 */ /* 0x044fe200078e020a */
[----:B------:R-:W-:-:S04]  /*0c20*/  IADD3 R2, PT, PT, R2, 0x4, RZ ;  /* 0x0000000402027810 */ /* 0x000fc80007ffe0ff */
[----:B------:R1:W-:Y:S04]  /*0c30*/  STG.E desc[UR8][R6.64], R5 ;  /* 0x0000000506007986 */ /* 0x0003e8000c101908 */
[----:B------:R1:W-:Y:S04]  /*0c40*/  STG.E desc[UR8][R8.64+0x4], R13 ;  /* 0x0000040d08007986 */ /* 0x0003e8000c101908 */
[----:B------:R1:W-:Y:S04]  /*0c50*/  STG.E desc[UR8][R6.64+0x4], R5 ;  /* 0x0000040506007986 */ /* 0x0003e8000c101908 */
[----:B------:R1:W-:Y:S04]  /*0c60*/  STG.E desc[UR8][R8.64+0x8], R13 ;  /* 0x0000080d08007986 */ /* 0x0003e8000c101908 */
[----:B------:R1:W-:Y:S04]  /*0c70*/  STG.E desc[UR8][R6.64+0x8], R5 ;  /* 0x0000080506007986 */ /* 0x0003e8000c101908 */
[----:B------:R1:W-:Y:S04]  /*0c80*/  STG.E desc[UR8][R8.64+0xc], R13 ;  /* 0x00000c0d08007986 */ /* 0x0003e8000c101908 */
[----:B------:R1:W-:Y:S02]  /*0c90*/  STG.E desc[UR8][R6.64+0xc], R5 ;  /* 0x00000c0506007986 */ /* 0x0003e4000c101908 */
.L_x_44:
[----:B------:R-:W-:Y:S05]  /*0ca0*/  @!P2 BRA `(.L_x_40) ;  /* 0x00000000005ca947 */ /* 0x000fea0003800000 */
[----:B------:R-:W-:Y:S02]  /*0cb0*/  ISETP.NE.AND P1, PT, R12, 0x1, PT ;  /* 0x000000010c00780c */ /* 0x000fe40003f25270 */
[----:B-1----:R-:W-:-:S04]  /*0cc0*/  LOP3.LUT R6, R0, 0x1, RZ, 0xc0, !PT ;  /* 0x0000000100067812 */ /* 0x002fc800078ec0ff */
[----:B------:R-:W-:-:S07]  /*0cd0*/  ISETP.NE.U32.AND P2, PT, R6, 0x1, PT ;  /* 0x000000010600780c */ /* 0x000fce0003f45070 */
[----:B------:R-:W-:Y:S06]  /*0ce0*/  @!P1 BRA `(.L_x_45) ;  /* 0x0000000000289947 */ /* 0x000fec0003800000 */
[----:B------:R-:W1:Y:S01]  /*0cf0*/  LDC.64 R6, c[0x0][0x390] ;  /* 0x0000e400ff067b82 */ /* 0x000e620000000a00 */
[----:B------:R-:W-:-:S07]  /*0d00*/  IMAD.MOV.U32 R11, RZ, RZ, -0x39e3c000 ;  /* 0xc61c4000ff0b7424 */ /* 0x000fce00078e00ff */
[----:B------:R-:W2:Y:S01]  /*0d10*/  LDC.64 R8, c[0x0][0x398] ;  /* 0x0000e600ff087b82 */ /* 0x000ea20000000a00 */
[----:B-1----:R-:W-:-:S05]  /*0d20*/  IMAD.WIDE R6, R2, 0x4, R6 ;  /* 0x0000000402067825 */ /* 0x002fca00078e0206 */
[----:B0-----:R1:W-:Y:S01]  /*0d30*/  STG.E desc[UR8][R6.64], R11 ;  /* 0x0000000b06007986 */ /* 0x0013e2000c101908 */
[----:B--2---:R-:W-:-:S04]  /*0d40*/  IMAD.WIDE R8, R2, 0x4, R8 ;  /* 0x0000000402087825 */ /* 0x004fc800078e0208 */
[----:B------:R-:W-:Y:S01]  /*0d50*/  VIADD R2, R2, 0x2 ;  /* 0x0000000202027836 */ /* 0x000fe20000000000 */
[----:B------:R1:W-:Y:S04]  /*0d60*/  STG.E desc[UR8][R8.64], R5 ;  /* 0x0000000508007986 */ /* 0x0003e8000c101908 */
[----:B------:R1:W-:Y:S04]  /*0d70*/  STG.E desc[UR8][R6.64+0x4], R11 ;  /* 0x0000040b06007986 */ /* 0x0003e8000c101908 */
[----:B------:R1:W-:Y:S02]  /*0d80*/  STG.E desc[UR8][R8.64+0x4], R5 ;  /* 0x0000040508007986 */ /* 0x0003e4000c101908 */
.L_x_45:
[----:B------:R-:W-:Y:S05]  /*0d90*/  @P2 BRA `(.L_x_40) ;  /* 0x0000000000202947 */ /* 0x000fea0003800000 */
[----:B-1----:R-:W1:Y:S01]  /*0da0*/  LDC.64 R6, c[0x0][0x390] ;  /* 0x0000e400ff067b82 */ /* 0x002e620000000a00 */
[----:B------:R-:W-:-:S07]  /*0db0*/  HFMA2 R11, -RZ, RZ, -6.109375, 2 ;  /* 0xc61c4000ff0b7431 */ /* 0x000fce00000001ff */
[----:B------:R-:W2:Y:S01]  /*0dc0*/  LDC.64 R8, c[0x0][0x398] ;  /* 0x0000e600ff087b82 */ /* 0x000ea20000000a00 */
[----:B-1----:R-:W-:-:S05]  /*0dd0*/  IMAD.WIDE R6, R2, 0x4, R6 ;  /* 0x0000000402067825 */ /* 0x002fca00078e0206 */
[----:B0-----:R4:W-:Y:S01]  /*0de0*/  STG.E desc[UR8][R6.64], R11 ;  /* 0x0000000b06007986 */ /* 0x0019e2000c101908 */
[----:B--2---:R-:W-:-:S04]  /*0df0*/  IMAD.WIDE R8, R2, 0x4, R8 ;  /* 0x0000000402087825 */ /* 0x004fc800078e0208 */
[----:B------:R-:W-:Y:S01]  /*0e00*/  VIADD R2, R2, 0x1 ;  /* 0x0000000102027836 */ /* 0x000fe20000000000 */
[----:B------:R4:W-:Y:S06]  /*0e10*/  STG.E desc[UR8][R8.64], R5 ;  /* 0x0000000508007986 */ /* 0x0009ec000c101908 */
.L_x_40:
[----:B------:R-:W-:Y:S05]  /*0e20*/  @P0 BRA `(.L_x_46) ;  /* 0xfffffff800000947 */ /* 0x000fea000383ffff */
[----:B0-----:R-:W-:Y:S05]  /*0e30*/  EXIT ;  /* 0x000000000000794d */ /* 0x001fea0003800000 */
.L_x_47:
        /* <DEDUP_REMOVED lines=12> */
.L_x_50:


//--------------------- .nv.shared.reserved.0     --------------------------
	.section	.nv.shared.reserved.0,"aw",@nobits
	.weak		__nv_reservedSMEM_offset_0_alias
	.size		__nv_reservedSMEM_offset_0_alias, 0, 64
	.other		__nv_reservedSMEM_offset_0_alias,@"STO_CUDA_RESERVED_SHARED STV_DEFAULT"
__nv_reservedSMEM_offset_0_alias:
	.zero		0
	.zero		64


//--------------------- .nv.constant0._Z16meanpool_forwardPfiiS_ --------------------------
	.section	.nv.constant0._Z16meanpool_forwardPfiiS_,"a",@progbits
	.sectionflags	@""
	.align	4
.nv.constant0._Z16meanpool_forwardPfiiS_:
	.zero		920


//--------------------- .nv.constant0._Z15maxpool_forwardPfiiS_Pi --------------------------
	.section	.nv.constant0._Z15maxpool_forwardPfiiS_Pi,"a",@progbits
	.sectionflags	@""
	.align	4
.nv.constant0._Z15maxpool_forwardPfiiS_Pi:
	.zero		928


//--------------------- SYMBOLS --------------------------

	.type		.nv.reservedSmem.offset0,@object
	.size		.nv.reservedSmem.offset0,0x4
